	.target	sm_100a

	.elftype	@"ET_EXEC"


//--------------------- .note.nv.tkinfo           --------------------------
	.section	.note.nv.tkinfo,"",@"SHT_NOTE"
	.sectionflags	@"SHF_NOTE_NV_TKINFO"
	.tkinfo
        /*0018*/ 	.word	0x00000002
        /*0030*/ 	.string	""
        /*0030*/ 	.string	"ptxas"
        /*0030*/ 	.string	"Cuda compilation tools, release 13.0, V13.0.88"
        /*0030*/ 	.string	"Build cuda_13.0.r13.0/compiler.36424714_0"
        /*0030*/ 	.string	"-arch sm_100a -m 64 "



//--------------------- .note.nv.cuinfo           --------------------------
	.section	.note.nv.cuinfo,"",@"SHT_NOTE"
	.sectionflags	@"SHF_NOTE_NV_CUINFO"
        /*0018*/ 	.short	0x0002
        /*001a*/ 	.short	0x0064
        /*001c*/ 	.short	0x0082
	.zero		2


//--------------------- .nv.info                  --------------------------
	.section	.nv.info,"",@"SHT_CUDA_INFO"
	.align	4


	//----- nvinfo : EIATTR_REGCOUNT
	.align		4
        /*0000*/ 	.byte	0x04, 0x2f
        /*0002*/ 	.short	(.L_19 - .L_18)
	.align		4
.L_18:
        /*0004*/ 	.word	index@(_ZN7cutlass13device_kernelINS_4conv6kernel13ConvUniversalINS1_16ConvProblemShapeILNS1_8OperatorE1ELi2EEENS1_10collective14CollectiveConvINS1_47MainloopSm100TmaUmmaWarpSpecializedImplicitGemmILS5_1ELi8ELi2ELi1ELi2EN4cute5tupleIJNSA_1CILi1EEESD_SD_EEEEENSB_IJNSC_ILi128EEENSC_ILi64EEENSB_IJSH_EEEEEENS_10bfloat16_tESK_NSA_8TiledMMAINSA_8MMA_AtomIJNSA_20SM100_MMA_F16BF16_SSISK_SK_fLi128ELi64ELNSA_4UMMA5MajorE0ELSP_1ELNSO_7ScaleInE0ELSQ_0EEEEEENSA_6LayoutISE_NSB_IJNSC_ILi0EEESU_SU_EEEEENSB_IJNSA_10UnderscoreESX_SX_EEEEENS7_6detail27Sm100ImplicitGemmTileTraitsINSA_20SM90_TMA_LOAD_IM2COLENSA_14ComposedLayoutINSA_7SwizzleILi3ELi4ELi3EEENSA_18smem_ptr_flag_bitsILi16EEENST_INSB_IJNSC_ILi8EEESH_EEENSB_IJSH_SD_EEEEEEEvEENS11_INSA_13SM90_TMA_LOADENS13_IS15_S17_NST_INSB_IJSH_S18_EEENSB_IJSD_SH_EEEEEEEvEEEENS_8epilogue10collective18CollectiveEpilogueINS1L_23Sm100TmaWarpSpecializedILi3ELi2ELi32ELb1ELb0EEEJSJ_NSB_IJNST_ISG_SD_EENST_INSC_ILi32EEESD_EEEEESK_NSB_IJNSB_IJlllEEESD_SU_EEESK_S1V_NS1L_6fusion15FusionCallbacksIS1P_NS1W_17LinearCombinationISK_fSK_fLNS_15FloatRoundStyleE2EEESJ_S1T_JEEENSA_5SM1004TMEM4LOAD26SM100_TMEM_LOAD_32dp32b32xES12_NS13_INS14_ILi2ELi4ELi3EEES17_NST_INSB_IJS18_S1R_EEENSB_IJS1R_SD_EEEEEEENSA_39AutoVectorizingCopyWithAssumedAlignmentILi128EEENSA_21SM90_TMA_STORE_IM2COLES2A_S2C_S2C_EEEvvEEEEvNT_6ParamsE)
        /*0008*/ 	.word	0x00000078


	//----- nvinfo : EIATTR_FRAME_SIZE
	.align		4
.L_19:
        /*000c*/ 	.byte	0x04, 0x11
        /*000e*/ 	.short	(.L_21 - .L_20)
	.align		4
.L_20:
        /*0010*/ 	.word	index@($__internal_2_$__cuda_sm10x_tcgen05_guardrail_trap_unallocated_columns_being_dealloced)
        /*0014*/ 	.word	0x00000008


	//----- nvinfo : EIATTR_FRAME_SIZE
	.align		4
.L_21:
        /*0018*/ 	.byte	0x04, 0x11
        /*001a*/ 	.short	(.L_23 - .L_22)
	.align		4
.L_22:
        /*001c*/ 	.word	index@($__internal_1_$__cuda_sm10x_tcgen05_guardrail_trap_phase_invalid_during_alloc)
        /*0020*/ 	.word	0x00000008


	//----- nvinfo : EIATTR_FRAME_SIZE
	.align		4
.L_23:
        /*0024*/ 	.byte	0x04, 0x11
        /*0026*/ 	.short	(.L_25 - .L_24)
	.align		4
.L_24:
        /*0028*/ 	.word	index@($__internal_0_$__cuda_sm10x_tcgen05_guardrail_trap_col_being_dealloced_not_returned_by_alloc)
        /*002c*/ 	.word	0x00000008


	//----- nvinfo : EIATTR_FRAME_SIZE
	.align		4
.L_25:
        /*0030*/ 	.byte	0x04, 0x11
        /*0032*/ 	.short	(.L_27 - .L_26)
	.align		4
.L_26:
        /*0034*/ 	.word	index@(_ZN7cutlass13device_kernelINS_4conv6kernel13ConvUniversalINS1_16ConvProblemShapeILNS1_8OperatorE1ELi2EEENS1_10collective14CollectiveConvINS1_47MainloopSm100TmaUmmaWarpSpecializedImplicitGemmILS5_1ELi8ELi2ELi1ELi2EN4cute5tupleIJNSA_1CILi1EEESD_SD_EEEEENSB_IJNSC_ILi128EEENSC_ILi64EEENSB_IJSH_EEEEEENS_10bfloat16_tESK_NSA_8TiledMMAINSA_8MMA_AtomIJNSA_20SM100_MMA_F16BF16_SSISK_SK_fLi128ELi64ELNSA_4UMMA5MajorE0ELSP_1ELNSO_7ScaleInE0ELSQ_0EEEEEENSA_6LayoutISE_NSB_IJNSC_ILi0EEESU_SU_EEEEENSB_IJNSA_10UnderscoreESX_SX_EEEEENS7_6detail27Sm100ImplicitGemmTileTraitsINSA_20SM90_TMA_LOAD_IM2COLENSA_14ComposedLayoutINSA_7SwizzleILi3ELi4ELi3EEENSA_18smem_ptr_flag_bitsILi16EEENST_INSB_IJNSC_ILi8EEESH_EEENSB_IJSH_SD_EEEEEEEvEENS11_INSA_13SM90_TMA_LOADENS13_IS15_S17_NST_INSB_IJSH_S18_EEENSB_IJSD_SH_EEEEEEEvEEEENS_8epilogue10collective18CollectiveEpilogueINS1L_23Sm100TmaWarpSpecializedILi3ELi2ELi32ELb1ELb0EEEJSJ_NSB_IJNST_ISG_SD_EENST_INSC_ILi32EEESD_EEEEESK_NSB_IJNSB_IJlllEEESD_SU_EEESK_S1V_NS1L_6fusion15FusionCallbacksIS1P_NS1W_17LinearCombinationISK_fSK_fLNS_15FloatRoundStyleE2EEESJ_S1T_JEEENSA_5SM1004TMEM4LOAD26SM100_TMEM_LOAD_32dp32b32xES12_NS13_INS14_ILi2ELi4ELi3EEES17_NST_INSB_IJS18_S1R_EEENSB_IJS1R_SD_EEEEEEENSA_39AutoVectorizingCopyWithAssumedAlignmentILi128EEENSA_21SM90_TMA_STORE_IM2COLES2A_S2C_S2C_EEEvvEEEEvNT_6ParamsE)
        /*0038*/ 	.word	0x00000008


	//----- nvinfo : EIATTR_MIN_STACK_SIZE
	.align		4
.L_27:
        /*003c*/ 	.byte	0x04, 0x12
        /*003e*/ 	.short	(.L_29 - .L_28)
	.align		4
.L_28:
        /*0040*/ 	.word	index@(_ZN7cutlass13device_kernelINS_4conv6kernel13ConvUniversalINS1_16ConvProblemShapeILNS1_8OperatorE1ELi2EEENS1_10collective14CollectiveConvINS1_47MainloopSm100TmaUmmaWarpSpecializedImplicitGemmILS5_1ELi8ELi2ELi1ELi2EN4cute5tupleIJNSA_1CILi1EEESD_SD_EEEEENSB_IJNSC_ILi128EEENSC_ILi64EEENSB_IJSH_EEEEEENS_10bfloat16_tESK_NSA_8TiledMMAINSA_8MMA_AtomIJNSA_20SM100_MMA_F16BF16_SSISK_SK_fLi128ELi64ELNSA_4UMMA5MajorE0ELSP_1ELNSO_7ScaleInE0ELSQ_0EEEEEENSA_6LayoutISE_NSB_IJNSC_ILi0EEESU_SU_EEEEENSB_IJNSA_10UnderscoreESX_SX_EEEEENS7_6detail27Sm100ImplicitGemmTileTraitsINSA_20SM90_TMA_LOAD_IM2COLENSA_14ComposedLayoutINSA_7SwizzleILi3ELi4ELi3EEENSA_18smem_ptr_flag_bitsILi16EEENST_INSB_IJNSC_ILi8EEESH_EEENSB_IJSH_SD_EEEEEEEvEENS11_INSA_13SM90_TMA_LOADENS13_IS15_S17_NST_INSB_IJSH_S18_EEENSB_IJSD_SH_EEEEEEEvEEEENS_8epilogue10collective18CollectiveEpilogueINS1L_23Sm100TmaWarpSpecializedILi3ELi2ELi32ELb1ELb0EEEJSJ_NSB_IJNST_ISG_SD_EENST_INSC_ILi32EEESD_EEEEESK_NSB_IJNSB_IJlllEEESD_SU_EEESK_S1V_NS1L_6fusion15FusionCallbacksIS1P_NS1W_17LinearCombinationISK_fSK_fLNS_15FloatRoundStyleE2EEESJ_S1T_JEEENSA_5SM1004TMEM4LOAD26SM100_TMEM_LOAD_32dp32b32xES12_NS13_INS14_ILi2ELi4ELi3EEES17_NST_INSB_IJS18_S1R_EEENSB_IJS1R_SD_EEEEEEENSA_39AutoVectorizingCopyWithAssumedAlignmentILi128EEENSA_21SM90_TMA_STORE_IM2COLES2A_S2C_S2C_EEEvvEEEEvNT_6ParamsE)
        /*0044*/ 	.word	0x00000008
.L_29:


//--------------------- .nv.compat                --------------------------
	.section	.nv.compat,"",@"SHT_CUDA_COMPAT_INFO"
	.align	4
        /*0000*/ 	.byte	0x02, 0x09, 0x01, 0x00, 0x02, 0x02, 0x02, 0x00, 0x02, 0x05, 0x05, 0x00, 0x03, 0x07, 0x01, 0x01
        /*0010*/ 	.byte	0x02, 0x03, 0x01, 0x00, 0x02, 0x06, 0x01, 0x00, 0x04, 0x0b, 0x08, 0x00, 0x09, 0x00, 0x00, 0x00
        /*0020*/ 	.byte	0x00, 0x00, 0x00, 0x00


//--------------------- .nv.info._ZN7cutlass13device_kernelINS_4conv6kernel13ConvUniversalINS1_16ConvProblemShapeILNS1_8OperatorE1ELi2EEENS1_10collective14CollectiveConvINS1_47MainloopSm100TmaUmmaWarpSpecializedImplicitGemmILS5_1ELi8ELi2ELi1ELi2EN4cute5tupleIJNSA_1CILi1EEESD_SD_EEEEENSB_IJNSC_ILi128EEENSC_ILi64EEENSB_IJSH_EEEEEENS_10bfloat16_tESK_NSA_8TiledMMAINSA_8MMA_AtomIJNSA_20SM100_MMA_F16BF16_SSISK_SK_fLi128ELi64ELNSA_4UMMA5MajorE0ELSP_1ELNSO_7ScaleInE0ELSQ_0EEEEEENSA_6LayoutISE_NSB_IJNSC_ILi0EEESU_SU_EEEEENSB_IJNSA_10UnderscoreESX_SX_EEEEENS7_6detail27Sm100ImplicitGemmTileTraitsINSA_20SM90_TMA_LOAD_IM2COLENSA_14ComposedLayoutINSA_7SwizzleILi3ELi4ELi3EEENSA_18smem_ptr_flag_bitsILi16EEENST_INSB_IJNSC_ILi8EEESH_EEENSB_IJSH_SD_EEEEEEEvEENS11_INSA_13SM90_TMA_LOADENS13_IS15_S17_NST_INSB_IJSH_S18_EEENSB_IJSD_SH_EEEEEEEvEEEENS_8epilogue10collective18CollectiveEpilogueINS1L_23Sm100TmaWarpSpecializedILi3ELi2ELi32ELb1ELb0EEEJSJ_NSB_IJNST_ISG_SD_EENST_INSC_ILi32EEESD_EEEEESK_NSB_IJNSB_IJlllEEESD_SU_EEESK_S1V_NS1L_6fusion15FusionCallbacksIS1P_NS1W_17LinearCombinationISK_fSK_fLNS_15FloatRoundStyleE2EEESJ_S1T_JEEENSA_5SM1004TMEM4LOAD26SM100_TMEM_LOAD_32dp32b32xES12_NS13_INS14_ILi2ELi4ELi3EEES17_NST_INSB_IJS18_S1R_EEENSB_IJS1R_SD_EEEEEEENSA_39AutoVectorizingCopyWithAssumedAlignmentILi128EEENSA_21SM90_TMA_STORE_IM2COLES2A_S2C_S2C_EEEvvEEEEvNT_6ParamsE --------------------------
	.section	.nv.info._ZN7cutlass13device_kernelINS_4conv6kernel13ConvUniversalINS1_16ConvProblemShapeILNS1_8OperatorE1ELi2EEENS1_10collective14CollectiveConvINS1_47MainloopSm100TmaUmmaWarpSpecializedImplicitGemmILS5_1ELi8ELi2ELi1ELi2EN4cute5tupleIJNSA_1CILi1EEESD_SD_EEEEENSB_IJNSC_ILi128EEENSC_ILi64EEENSB_IJSH_EEEEEENS_10bfloat16_tESK_NSA_8TiledMMAINSA_8MMA_AtomIJNSA_20SM100_MMA_F16BF16_SSISK_SK_fLi128ELi64ELNSA_4UMMA5MajorE0ELSP_1ELNSO_7ScaleInE0ELSQ_0EEEEEENSA_6LayoutISE_NSB_IJNSC_ILi0EEESU_SU_EEEEENSB_IJNSA_10UnderscoreESX_SX_EEEEENS7_6detail27Sm100ImplicitGemmTileTraitsINSA_20SM90_TMA_LOAD_IM2COLENSA_14ComposedLayoutINSA_7SwizzleILi3ELi4ELi3EEENSA_18smem_ptr_flag_bitsILi16EEENST_INSB_IJNSC_ILi8EEESH_EEENSB_IJSH_SD_EEEEEEEvEENS11_INSA_13SM90_TMA_LOADENS13_IS15_S17_NST_INSB_IJSH_S18_EEENSB_IJSD_SH_EEEEEEEvEEEENS_8epilogue10collective18CollectiveEpilogueINS1L_23Sm100TmaWarpSpecializedILi3ELi2ELi32ELb1ELb0EEEJSJ_NSB_IJNST_ISG_SD_EENST_INSC_ILi32EEESD_EEEEESK_NSB_IJNSB_IJlllEEESD_SU_EEESK_S1V_NS1L_6fusion15FusionCallbacksIS1P_NS1W_17LinearCombinationISK_fSK_fLNS_15FloatRoundStyleE2EEESJ_S1T_JEEENSA_5SM1004TMEM4LOAD26SM100_TMEM_LOAD_32dp32b32xES12_NS13_INS14_ILi2ELi4ELi3EEES17_NST_INSB_IJS18_S1R_EEENSB_IJS1R_SD_EEEEEEENSA_39AutoVectorizingCopyWithAssumedAlignmentILi128EEENSA_21SM90_TMA_STORE_IM2COLES2A_S2C_S2C_EEEvvEEEEvNT_6ParamsE,"",@"SHT_CUDA_INFO"
	.sectionflags	@""
	.align	4


	//----- nvinfo : EIATTR_CUDA_API_VERSION
	.align		4
        /*0000*/ 	.byte	0x04, 0x37
        /*0002*/ 	.short	(.L_31 - .L_30)
.L_30:
        /*0004*/ 	.word	0x00000082


	//----- nvinfo : EIATTR_KPARAM_INFO
	.align		4
.L_31:
        /*0008*/ 	.byte	0x04, 0x17
        /*000a*/ 	.short	(.L_33 - .L_32)
.L_32:
        /*000c*/ 	.word	0x00000000
        /*0010*/ 	.short	0x0000
        /*0012*/ 	.short	0x0000
        /*0014*/ 	.byte	0x00, 0xf0, 0x01, 0x20


	//----- nvinfo : EIATTR_AT_ENTRY_FRAGMENTS
	.align		4
.L_33:
        /*0018*/ 	.byte	0x04, 0x4f
        /*001a*/ 	.short	(.L_35 - .L_34)


	//   ....[0]....
.L_34:
        /*001c*/ 	.word	0x00000006


	//----- nvinfo : EIATTR_RESERVED_SMEM_USED
	.align		4
.L_35:
        /*0020*/ 	.byte	0x01, 0x41
	.zero		2


	//----- nvinfo : EIATTR_SPARSE_MMA_MASK
	.align		4
        /*0024*/ 	.byte	0x03, 0x50
        /*0026*/ 	.short	0x0000


	//----- nvinfo : EIATTR_TCGEN05_1CTA_USED
	.align		4
        /*0028*/ 	.byte	0x01, 0x51
	.zero		2


	//----- nvinfo : EIATTR_MAXREG_COUNT
	.align		4
        /*002c*/ 	.byte	0x03, 0x1b
        /*002e*/ 	.short	0x00ff


	//----- nvinfo : EIATTR_NUM_BARRIERS
	.align		4
        /*0030*/ 	.byte	0x02, 0x4c
        /*0032*/ 	.byte	0x07
	.zero		1


	//----- nvinfo : EIATTR_EXTERNS
	.align		4
        /*0034*/ 	.byte	0x04, 0x0f
        /*0036*/ 	.short	(.L_37 - .L_36)


	//   ....[0]....
	.align		4
.L_36:
        /*0038*/ 	.word	index@(__assertfail)


	//----- nvinfo : EIATTR_MERCURY_ISA_VERSION
	.align		4
.L_37:
        /*003c*/ 	.byte	0x03, 0x5f
        /*003e*/ 	.short	0x0101


	//----- nvinfo : EIATTR_INT_WARP_WIDE_INSTR_OFFSETS
	.align		4
        /*0040*/ 	.byte	0x04, 0x31
        /*0042*/ 	.short	(.L_39 - .L_38)


	//   ....[0]....
.L_38:
        /*0044*/ 	.word	0x00003ba0


	//   ....[1]....
        /*0048*/ 	.word	0x00003bc0


	//   ....[2]....
        /*004c*/ 	.word	0x00003bf0


	//   ....[3]....
        /*0050*/ 	.word	0x00004650


	//   ....[4]....
        /*0054*/ 	.word	0x000046c0


	//   ....[5]....
        /*0058*/ 	.word	0x00004900


	//   ....[6]....
        /*005c*/ 	.word	0x00004930


	//----- nvinfo : EIATTR_COOP_GROUP_MASK_REGIDS
	.align		4
.L_39:
        /*0060*/ 	.byte	0x04, 0x29
        /*0062*/ 	.short	(.L_41 - .L_40)


	//   ....[0]....
.L_40:
        /*0064*/ 	.word	0xffffffff


	//   ....[1]....
        /*0068*/ 	.word	0xffffffff


	//   ....[2]....
        /*006c*/ 	.word	0xffffffff


	//   ....[3]....
        /*0070*/ 	.word	0xffffffff


	//   ....[4]....
        /*0074*/ 	.word	0xffffffff


	//   ....[5]....
        /*0078*/ 	.word	0xffffffff


	//   ....[6]....
        /*007c*/ 	.word	0xffffffff


	//   ....[7]....
        /*0080*/ 	.word	0xffffffff


	//   ....[8]....
        /*0084*/ 	.word	0xffffffff


	//   ....[9]....
        /*0088*/ 	.word	0xffffffff


	//   ....[10]....
        /*008c*/ 	.word	0xffffffff


	//   ....[11]....
        /*0090*/ 	.word	0xffffffff


	//----- nvinfo : EIATTR_COOP_GROUP_INSTR_OFFSETS
	.align		4
.L_41:
        /*0094*/ 	.byte	0x04, 0x28
        /*0096*/ 	.short	(.L_43 - .L_42)


	//   ....[0]....
.L_42:
        /*0098*/ 	.word	0x000000a0


	//   ....[1]....
        /*009c*/ 	.word	0x00000510


	//   ....[2]....
        /*00a0*/ 	.word	0x00000700


	//   ....[3]....
        /*00a4*/ 	.word	0x00000880


	//   ....[4]....
        /*00a8*/ 	.word	0x00000980


	//   ....[5]....
        /*00ac*/ 	.word	0x00000ad0


	//   ....[6]....
        /*00b0*/ 	.word	0x00002170


	//   ....[7]....
        /*00b4*/ 	.word	0x00002f20


	//   ....[8]....
        /*00b8*/ 	.word	0x00003130


	//   ....[9]....
        /*00bc*/ 	.word	0x00003160


	//   ....[10]....
        /*00c0*/ 	.word	0x00003a80


	//   ....[11]....
        /*00c4*/ 	.word	0x00003cc0


	//----- nvinfo : EIATTR_VRC_CTA_INIT_COUNT
	.align		4
.L_43:
        /*00c8*/ 	.byte	0x02, 0x4a
        /*00ca*/ 	.byte	0x80
	.zero		1


	//----- nvinfo : EIATTR_SYSCALL_OFFSETS
	.align		4
        /*00cc*/ 	.byte	0x04, 0x46
        /*00ce*/ 	.short	(.L_45 - .L_44)


	//   ....[0]....
.L_44:
        /*00d0*/ 	.word	0x000055f0


	//   ....[1]....
        /*00d4*/ 	.word	0x000056e0


	//   ....[2]....
        /*00d8*/ 	.word	0x00005f50


	//   ....[3]....
        /*00dc*/ 	.word	0x00006c50


	//----- nvinfo : EIATTR_MBARRIER_INSTR_OFFSETS
	.align		4
.L_45:
        /*00e0*/ 	.byte	0x04, 0x39
        /*00e2*/ 	.short	(.L_47 - .L_46)


	//   ....[0]....
.L_46:
        /*00e4*/ 	.word	0x000005f0
        /*00e8*/ 	.word	0x000000ff
        /*00ec*/ 	.word	0x00000000
        /*00f0*/ 	.short	0x0100
        /*00f2*/ 	.byte	0x05
	.zero		1


	//   ....[1]....
        /*00f4*/ 	.word	0x00000600
        /*00f8*/ 	.word	0x000000ff
        /*00fc*/ 	.word	0x00000040
        /*0100*/ 	.short	0x0100
        /*0102*/ 	.byte	0x05
	.zero		1


	//   ....[2]....
        /*0104*/ 	.word	0x00000610
        /*0108*/ 	.word	0x000000ff
        /*010c*/ 	.word	0x00000008
        /*0110*/ 	.short	0x0100
        /*0112*/ 	.byte	0x05
	.zero		1


	//   ....[3]....
        /*0114*/ 	.word	0x00000620
        /*0118*/ 	.word	0x000000ff
        /*011c*/ 	.word	0x00000048
        /*0120*/ 	.short	0x0100
        /*0122*/ 	.byte	0x05
	.zero		1


	//   ....[4]....
        /*0124*/ 	.word	0x00000630
        /*0128*/ 	.word	0x000000ff
        /*012c*/ 	.word	0x00000010
        /*0130*/ 	.short	0x0100
        /*0132*/ 	.byte	0x05
	.zero		1


	//   ....[5]....
        /*0134*/ 	.word	0x00000640
        /*0138*/ 	.word	0x000000ff
        /*013c*/ 	.word	0x00000050
        /*0140*/ 	.short	0x0100
        /*0142*/ 	.byte	0x05
	.zero		1


	//   ....[6]....
        /*0144*/ 	.word	0x00000650
        /*0148*/ 	.word	0x000000ff
        /*014c*/ 	.word	0x00000018
        /*0150*/ 	.short	0x0100
        /*0152*/ 	.byte	0x05
	.zero		1


	//   ....[7]....
        /*0154*/ 	.word	0x00000660
        /*0158*/ 	.word	0x000000ff
        /*015c*/ 	.word	0x00000058
        /*0160*/ 	.short	0x0100
        /*0162*/ 	.byte	0x05
	.zero		1


	//   ....[8]....
        /*0164*/ 	.word	0x00000670
        /*0168*/ 	.word	0x000000ff
        /*016c*/ 	.word	0x00000020
        /*0170*/ 	.short	0x0100
        /*0172*/ 	.byte	0x05
	.zero		1


	//   ....[9]....
        /*0174*/ 	.word	0x00000680
        /*0178*/ 	.word	0x000000ff
        /*017c*/ 	.word	0x00000060
        /*0180*/ 	.short	0x0100
        /*0182*/ 	.byte	0x05
	.zero		1


	//   ....[10]....
        /*0184*/ 	.word	0x00000690
        /*0188*/ 	.word	0x000000ff
        /*018c*/ 	.word	0x00000028
        /*0190*/ 	.short	0x0100
        /*0192*/ 	.byte	0x05
	.zero		1


	//   ....[11]....
        /*0194*/ 	.word	0x000006a0
        /*0198*/ 	.word	0x000000ff
        /*019c*/ 	.word	0x00000068
        /*01a0*/ 	.short	0x0100
        /*01a2*/ 	.byte	0x05
	.zero		1


	//   ....[12]....
        /*01a4*/ 	.word	0x000006b0
        /*01a8*/ 	.word	0x000000ff
        /*01ac*/ 	.word	0x00000030
        /*01b0*/ 	.short	0x0100
        /*01b2*/ 	.byte	0x05
	.zero		1


	//   ....[13]....
        /*01b4*/ 	.word	0x000006c0
        /*01b8*/ 	.word	0x000000ff
        /*01bc*/ 	.word	0x00000070
        /*01c0*/ 	.short	0x0100
        /*01c2*/ 	.byte	0x05
	.zero		1


	//   ....[14]....
        /*01c4*/ 	.word	0x000006d0
        /*01c8*/ 	.word	0x000000ff
        /*01cc*/ 	.word	0x00000038
        /*01d0*/ 	.short	0x0100
        /*01d2*/ 	.byte	0x05
	.zero		1


	//   ....[15]....
        /*01d4*/ 	.word	0x000006e0
        /*01d8*/ 	.word	0x000000ff
        /*01dc*/ 	.word	0x00000078
        /*01e0*/ 	.short	0x0100
        /*01e2*/ 	.byte	0x05
	.zero		1


	//   ....[16]....
        /*01e4*/ 	.word	0x00000810
        /*01e8*/ 	.word	0x000000ff
        /*01ec*/ 	.word	0x00000080
        /*01f0*/ 	.short	0x0100
        /*01f2*/ 	.byte	0x07
	.zero		1


	//   ....[17]....
        /*01f4*/ 	.word	0x00000820
        /*01f8*/ 	.word	0x000000ff
        /*01fc*/ 	.word	0x00000098
        /*0200*/ 	.short	0x0100
        /*0202*/ 	.byte	0x07
	.zero		1


	//   ....[18]....
        /*0204*/ 	.word	0x00000830
        /*0208*/ 	.word	0x000000ff
        /*020c*/ 	.word	0x00000088
        /*0210*/ 	.short	0x0100
        /*0212*/ 	.byte	0x07
	.zero		1


	//   ....[19]....
        /*0214*/ 	.word	0x00000840
        /*0218*/ 	.word	0x000000ff
        /*021c*/ 	.word	0x000000a0
        /*0220*/ 	.short	0x0100
        /*0222*/ 	.byte	0x07
	.zero		1


	//   ....[20]....
        /*0224*/ 	.word	0x00000850
        /*0228*/ 	.word	0x000000ff
        /*022c*/ 	.word	0x00000090
        /*0230*/ 	.short	0x0100
        /*0232*/ 	.byte	0x07
	.zero		1


	//   ....[21]....
        /*0234*/ 	.word	0x00000860
        /*0238*/ 	.word	0x000000ff
        /*023c*/ 	.word	0x000000a8
        /*0240*/ 	.short	0x0100
        /*0242*/ 	.byte	0x07
	.zero		1


	//   ....[22]....
        /*0244*/ 	.word	0x00000950
        /*0248*/ 	.word	0x000000ff
        /*024c*/ 	.word	0x000000b0
        /*0250*/ 	.short	0x0100
        /*0252*/ 	.byte	0x05
	.zero		1


	//   ....[23]....
        /*0254*/ 	.word	0x00000960
        /*0258*/ 	.word	0x000000ff
        /*025c*/ 	.word	0x000000b8
        /*0260*/ 	.short	0x0100
        /*0262*/ 	.byte	0x05
	.zero		1


	//   ....[24]....
        /*0264*/ 	.word	0x00000aa0
        /*0268*/ 	.word	0x000000ff
        /*026c*/ 	.word	0x000000c0
        /*0270*/ 	.short	0x0100
        /*0272*/ 	.byte	0x05
	.zero		1


	//   ....[25]....
        /*0274*/ 	.word	0x00000ab0
        /*0278*/ 	.word	0x000000ff
        /*027c*/ 	.word	0x000000c8
        /*0280*/ 	.short	0x0100
        /*0282*/ 	.byte	0x05
	.zero		1


	//   ....[26]....
        /*0284*/ 	.word	0x00000be0
        /*0288*/ 	.word	0x000000ff
        /*028c*/ 	.word	0x000000d0
        /*0290*/ 	.short	0x0100
        /*0292*/ 	.byte	0x07
	.zero		1


	//   ....[27]....
        /*0294*/ 	.word	0x00000bf0
        /*0298*/ 	.word	0x000000ff
        /*029c*/ 	.word	0x000000e0
        /*02a0*/ 	.short	0x0100
        /*02a2*/ 	.byte	0x07
	.zero		1


	//   ....[28]....
        /*02a4*/ 	.word	0x00000c00
        /*02a8*/ 	.word	0x000000ff
        /*02ac*/ 	.word	0x000000d8
        /*02b0*/ 	.short	0x0100
        /*02b2*/ 	.byte	0x07
	.zero		1


	//   ....[29]....
        /*02b4*/ 	.word	0x00000c10
        /*02b8*/ 	.word	0x000000ff
        /*02bc*/ 	.word	0x000000e8
        /*02c0*/ 	.short	0x0100
        /*02c2*/ 	.byte	0x07
	.zero		1


	//   ....[30]....
        /*02c4*/ 	.word	0x00001550
        /*02c8*/ 	.word	0x000000ff
        /*02cc*/ 	.word	0x00000040
        /*02d0*/ 	.short	0x010a
        /*02d2*/ 	.byte	0x04
	.zero		1


	//   ....[31]....
        /*02d4*/ 	.word	0x00001810
        /*02d8*/ 	.word	0x000000ff
        /*02dc*/ 	.word	0x00000040
        /*02e0*/ 	.short	0x010a
        /*02e2*/ 	.byte	0x09
	.zero		1


	//   ....[32]....
        /*02e4*/ 	.word	0x00001980
        /*02e8*/ 	.word	0x000000ff
        /*02ec*/ 	.word	0x00000040
        /*02f0*/ 	.short	0x010a
        /*02f2*/ 	.byte	0x08
	.zero		1


	//   ....[33]....
        /*02f4*/ 	.word	0x00001b40
        /*02f8*/ 	.word	0x000000ff
        /*02fc*/ 	.word	0x000000b8
        /*0300*/ 	.short	0x0101
        /*0302*/ 	.byte	0x16
	.zero		1


	//   ....[34]....
        /*0304*/ 	.word	0x00001b70
        /*0308*/ 	.word	0x000000ff
        /*030c*/ 	.word	0x00000040
        /*0310*/ 	.short	0x010a
        /*0312*/ 	.byte	0x04
	.zero		1


	//   ....[35]....
        /*0314*/ 	.word	0x00001e10
        /*0318*/ 	.word	0x000000ff
        /*031c*/ 	.word	0x00000040
        /*0320*/ 	.short	0x010a
        /*0322*/ 	.byte	0x11
	.zero		1


	//   ....[36]....
        /*0324*/ 	.word	0x00001f80
        /*0328*/ 	.word	0x000000ff
        /*032c*/ 	.word	0x00000040
        /*0330*/ 	.short	0x010a
        /*0332*/ 	.byte	0x08
	.zero		1


	//   ....[37]....
        /*0334*/ 	.word	0x00002180
        /*0338*/ 	.word	0x000000ff
        /*033c*/ 	.word	0x000000c0
        /*0340*/ 	.short	0x010a
        /*0342*/ 	.byte	0x16
	.zero		1


	//   ....[38]....
        /*0344*/ 	.word	0x00002240
        /*0348*/ 	.word	0x000000ff
        /*034c*/ 	.word	0x00000000
        /*0350*/ 	.short	0x0101
        /*0352*/ 	.byte	0x04
	.zero		1


	//   ....[39]....
        /*0354*/ 	.word	0x00002740
        /*0358*/ 	.word	0x000000ff
        /*035c*/ 	.word	0x00000000
        /*0360*/ 	.short	0x010a
        /*0362*/ 	.byte	0x04
	.zero		1


	//   ....[40]....
        /*0364*/ 	.word	0x000027e0
        /*0368*/ 	.word	0x000000ff
        /*036c*/ 	.word	0x00000000
        /*0370*/ 	.short	0x010a
        /*0372*/ 	.byte	0x04
	.zero		1


	//   ....[41]....
        /*0374*/ 	.word	0x00002880
        /*0378*/ 	.word	0x000000ff
        /*037c*/ 	.word	0x00000000
        /*0380*/ 	.short	0x010a
        /*0382*/ 	.byte	0x04
	.zero		1


	//   ....[42]....
        /*0384*/ 	.word	0x00002920
        /*0388*/ 	.word	0x000000ff
        /*038c*/ 	.word	0x00000000
        /*0390*/ 	.short	0x010a
        /*0392*/ 	.byte	0x04
	.zero		1


	//   ....[43]....
        /*0394*/ 	.word	0x000029c0
        /*0398*/ 	.word	0x000000ff
        /*039c*/ 	.word	0x00000000
        /*03a0*/ 	.short	0x010a
        /*03a2*/ 	.byte	0x04
	.zero		1


	//   ....[44]....
        /*03a4*/ 	.word	0x00002a60
        /*03a8*/ 	.word	0x000000ff
        /*03ac*/ 	.word	0x00000000
        /*03b0*/ 	.short	0x010a
        /*03b2*/ 	.byte	0x04
	.zero		1


	//   ....[45]....
        /*03b4*/ 	.word	0x00002b00
        /*03b8*/ 	.word	0x000000ff
        /*03bc*/ 	.word	0x00000000
        /*03c0*/ 	.short	0x010a
        /*03c2*/ 	.byte	0x04
	.zero		1


	//   ....[46]....
        /*03c4*/ 	.word	0x00002bb0
        /*03c8*/ 	.word	0x00000000
        /*03cc*/ 	.word	0x00000000
        /*03d0*/ 	.short	0x010a
        /*03d2*/ 	.byte	0xff
	.zero		1


	//   ....[47]....
        /*03d4*/ 	.word	0x00002ce0
        /*03d8*/ 	.word	0x000000ff
        /*03dc*/ 	.word	0x000000c8
        /*03e0*/ 	.short	0x010a
        /*03e2*/ 	.byte	0x2d
	.zero		1


	//   ....[48]....
        /*03e4*/ 	.word	0x00002d80
        /*03e8*/ 	.word	0x000000ff
        /*03ec*/ 	.word	0x000000c0
        /*03f0*/ 	.short	0x010a
        /*03f2*/ 	.byte	0x2d
	.zero		1


	//   ....[49]....
        /*03f4*/ 	.word	0x00002e20
        /*03f8*/ 	.word	0x000000ff
        /*03fc*/ 	.word	0x00000000
        /*0400*/ 	.short	0x0101
        /*0402*/ 	.byte	0x06
	.zero		1


	//   ....[50]....
        /*0404*/ 	.word	0x00002e60
        /*0408*/ 	.word	0x000000ff
        /*040c*/ 	.word	0x000000c8
        /*0410*/ 	.short	0x0106
        /*0412*/ 	.byte	0x2d
	.zero		1


	//   ....[51]....
        /*0414*/ 	.word	0x00002ea0
        /*0418*/ 	.word	0x00000000
        /*041c*/ 	.word	0x000000c8
        /*0420*/ 	.short	0x010a
        /*0422*/ 	.byte	0xff
	.zero		1


	//   ....[52]....
        /*0424*/ 	.word	0x000033e0
        /*0428*/ 	.word	0x000000ff
        /*042c*/ 	.word	0x000000c0
        /*0430*/ 	.short	0x010a
        /*0432*/ 	.byte	0x06
	.zero		1


	//   ....[53]....
        /*0434*/ 	.word	0x00003490
        /*0438*/ 	.word	0x000000ff
        /*043c*/ 	.word	0x00000000
        /*0440*/ 	.short	0x0101
        /*0442*/ 	.byte	0x05
	.zero		1


	//   ....[54]....
        /*0444*/ 	.word	0x000034a0
        /*0448*/ 	.word	0x000000ff
        /*044c*/ 	.word	0x000000e0
        /*0450*/ 	.short	0x010a
        /*0452*/ 	.byte	0x08
	.zero		1


	//   ....[55]....
        /*0454*/ 	.word	0x00003560
        /*0458*/ 	.word	0x000000ff
        /*045c*/ 	.word	0x00000000
        /*0460*/ 	.short	0x010a
        /*0462*/ 	.byte	0x04
	.zero		1


	//   ....[56]....
        /*0464*/ 	.word	0x000035a0
        /*0468*/ 	.word	0x000000ff
        /*046c*/ 	.word	0x00000000
        /*0470*/ 	.short	0x010a
        /*0472*/ 	.byte	0x07
	.zero		1


	//   ....[57]....
        /*0474*/ 	.word	0x000036d0
        /*0478*/ 	.word	0x000000ff
        /*047c*/ 	.word	0x00000000
        /*0480*/ 	.short	0x010a
        /*0482*/ 	.byte	0x04
	.zero		1


	//   ....[58]....
        /*0484*/ 	.word	0x000039d0
        /*0488*/ 	.word	0x000000ff
        /*048c*/ 	.word	0x00000000
        /*0490*/ 	.short	0x010a
        /*0492*/ 	.byte	0x05
	.zero		1


	//   ....[59]....
        /*0494*/ 	.word	0x00003a60
        /*0498*/ 	.word	0x000000ff
        /*049c*/ 	.word	0x00000000
        /*04a0*/ 	.short	0x010a
        /*04a2*/ 	.byte	0x07
	.zero		1


	//   ....[60]....
        /*04a4*/ 	.word	0x00003f00
        /*04a8*/ 	.word	0x000000ff
        /*04ac*/ 	.word	0x000000c0
        /*04b0*/ 	.short	0x010a
        /*04b2*/ 	.byte	0x07
	.zero		1


	//   ....[61]....
        /*04b4*/ 	.word	0x00003fa0
        /*04b8*/ 	.word	0x000000ff
        /*04bc*/ 	.word	0x00000000
        /*04c0*/ 	.short	0x0101
        /*04c2*/ 	.byte	0x06
	.zero		1


	//   ....[62]....
        /*04c4*/ 	.word	0x000042c0
        /*04c8*/ 	.word	0x000000ff
        /*04cc*/ 	.word	0x000000b8
        /*04d0*/ 	.short	0x010a
        /*04d2*/ 	.byte	0x07
	.zero		1


	//   ....[63]....
        /*04d4*/ 	.word	0x000044e0
        /*04d8*/ 	.word	0x000000ff
        /*04dc*/ 	.word	0x00000098
        /*04e0*/ 	.short	0x010a
        /*04e2*/ 	.byte	0x11
	.zero		1


	//   ....[64]....
        /*04e4*/ 	.word	0x000047d0
        /*04e8*/ 	.word	0x000000ff
        /*04ec*/ 	.word	0x00000080
        /*04f0*/ 	.short	0x010b
        /*04f2*/ 	.byte	0x11
	.zero		1


	//   ....[65]....
        /*04f4*/ 	.word	0x00004820
        /*04f8*/ 	.word	0x000000ff
        /*04fc*/ 	.word	0x00000000
        /*0500*/ 	.short	0x0101
        /*0502*/ 	.byte	0x13
	.zero		1


	//   ....[66]....
        /*0504*/ 	.word	0x00004860
        /*0508*/ 	.word	0x000000ff
        /*050c*/ 	.word	0x00000098
        /*0510*/ 	.short	0x010a
        /*0512*/ 	.byte	0x0e
	.zero		1


	//   ....[67]....
        /*0514*/ 	.word	0x00004a90
        /*0518*/ 	.word	0x000000ff
        /*051c*/ 	.word	0x00000080
        /*0520*/ 	.short	0x010b
        /*0522*/ 	.byte	0x0e
	.zero		1


	//   ....[68]....
        /*0524*/ 	.word	0x00004ab0
        /*0528*/ 	.word	0x000000ff
        /*052c*/ 	.word	0x00000000
        /*0530*/ 	.short	0x0101
        /*0532*/ 	.byte	0x12
	.zero		1


	//   ....[69]....
        /*0534*/ 	.word	0x00004b10
        /*0538*/ 	.word	0x000000ff
        /*053c*/ 	.word	0x00000000
        /*0540*/ 	.short	0x010a
        /*0542*/ 	.byte	0x04
	.zero		1


	//   ....[70]....
        /*0544*/ 	.word	0x00004be0
        /*0548*/ 	.word	0x00000002
        /*054c*/ 	.word	0x00000000
        /*0550*/ 	.short	0x010a
        /*0552*/ 	.byte	0xff
	.zero		1


	//   ....[71]....
        /*0554*/ 	.word	0x00004c50
        /*0558*/ 	.word	0x00000004
        /*055c*/ 	.word	0x00000000
        /*0560*/ 	.short	0x010a
        /*0562*/ 	.byte	0xff
	.zero		1


	//   ....[72]....
        /*0564*/ 	.word	0x00004fd0
        /*0568*/ 	.word	0x000000ff
        /*056c*/ 	.word	0x000000c0
        /*0570*/ 	.short	0x010a
        /*0572*/ 	.byte	0x34
	.zero		1


	//   ....[73]....
        /*0574*/ 	.word	0x000050f0
        /*0578*/ 	.word	0x000000ff
        /*057c*/ 	.word	0x00000000
        /*0580*/ 	.short	0x0101
        /*0582*/ 	.byte	0x04
	.zero		1


	//   ....[74]....
        /*0584*/ 	.word	0x00005b00
        /*0588*/ 	.word	0x00000000
        /*058c*/ 	.word	0x00000080
        /*0590*/ 	.short	0x010a
        /*0592*/ 	.byte	0xff
	.zero		1


	//   ....[75]....
        /*0594*/ 	.word	0x00005c10
        /*0598*/ 	.word	0x00000041
        /*059c*/ 	.word	0x000000d0
        /*05a0*/ 	.short	0x010a
        /*05a2*/ 	.byte	0xff
	.zero		1


	//   ....[76]....
        /*05a4*/ 	.word	0x00005d00
        /*05a8*/ 	.word	0x00000000
        /*05ac*/ 	.word	0x00000080
        /*05b0*/ 	.short	0x010a
        /*05b2*/ 	.byte	0xff
	.zero		1


	//   ....[77]....
        /*05b4*/ 	.word	0x00005e30
        /*05b8*/ 	.word	0x00000041
        /*05bc*/ 	.word	0x000000d0
        /*05c0*/ 	.short	0x010a
        /*05c2*/ 	.byte	0xff
	.zero		1


	//   ....[78]....
        /*05c4*/ 	.word	0x00006990
        /*05c8*/ 	.word	0x00000000
        /*05cc*/ 	.word	0x00000000
        /*05d0*/ 	.short	0x0101
        /*05d2*/ 	.byte	0xff
	.zero		1


	//   ....[79]....
        /*05d4*/ 	.word	0x000069a0
        /*05d8*/ 	.word	0x00000003
        /*05dc*/ 	.word	0x00000080
        /*05e0*/ 	.short	0x010a
        /*05e2*/ 	.byte	0xff
	.zero		1


	//   ....[80]....
        /*05e4*/ 	.word	0x00006a70
        /*05e8*/ 	.word	0x00000003
        /*05ec*/ 	.word	0x00000080
        /*05f0*/ 	.short	0x010a
        /*05f2*/ 	.byte	0xff
	.zero		1


	//   ....[81]....
        /*05f4*/ 	.word	0x00006de0
        /*05f8*/ 	.word	0x000000ff
        /*05fc*/ 	.word	0x00000000
        /*0600*/ 	.short	0x0101
        /*0602*/ 	.byte	0x06
	.zero		1


	//   ....[82]....
        /*0604*/ 	.word	0x00007760
        /*0608*/ 	.word	0x00000000
        /*060c*/ 	.word	0x00000000
        /*0610*/ 	.short	0x0101
        /*0612*/ 	.byte	0xff
	.zero		1


	//   ....[83]....
        /*0614*/ 	.word	0x000079a0
        /*0618*/ 	.word	0x000000ff
        /*061c*/ 	.word	0x00000000
        /*0620*/ 	.short	0x0101
        /*0622*/ 	.byte	0x04
	.zero		1


	//   ....[84]....
        /*0624*/ 	.word	0x000079d0
        /*0628*/ 	.word	0x00000002
        /*062c*/ 	.word	0x00000040
        /*0630*/ 	.short	0x010a
        /*0632*/ 	.byte	0xff
	.zero		1


	//   ....[85]....
        /*0634*/ 	.word	0x00007a30
        /*0638*/ 	.word	0x00000002
        /*063c*/ 	.word	0x00000040
        /*0640*/ 	.short	0x010a
        /*0642*/ 	.byte	0xff
	.zero		1


	//   ....[86]....
        /*0644*/ 	.word	0x00007a90
        /*0648*/ 	.word	0x00000002
        /*064c*/ 	.word	0x000000c0
        /*0650*/ 	.short	0x010a
        /*0652*/ 	.byte	0xff
	.zero		1


	//   ....[87]....
        /*0654*/ 	.word	0x00007af0
        /*0658*/ 	.word	0x00000000
        /*065c*/ 	.word	0x00000000
        /*0660*/ 	.short	0x010a
        /*0662*/ 	.byte	0xff
	.zero		1


	//   ....[88]....
        /*0664*/ 	.word	0x00007b50
        /*0668*/ 	.word	0x00000000
        /*066c*/ 	.word	0x00000000
        /*0670*/ 	.short	0x010a
        /*0672*/ 	.byte	0xff
	.zero		1


	//   ....[89]....
        /*0674*/ 	.word	0x00007bb0
        /*0678*/ 	.word	0x00000000
        /*067c*/ 	.word	0x00000000
        /*0680*/ 	.short	0x010a
        /*0682*/ 	.byte	0xff
	.zero		1


	//   ....[90]....
        /*0684*/ 	.word	0x00007c10
        /*0688*/ 	.word	0x00000000
        /*068c*/ 	.word	0x00000000
        /*0690*/ 	.short	0x010a
        /*0692*/ 	.byte	0xff
	.zero		1


	//   ....[91]....
        /*0694*/ 	.word	0x00007c70
        /*0698*/ 	.word	0x00000000
        /*069c*/ 	.word	0x00000000
        /*06a0*/ 	.short	0x010a
        /*06a2*/ 	.byte	0xff
	.zero		1


	//   ....[92]....
        /*06a4*/ 	.word	0x00007cd0
        /*06a8*/ 	.word	0x00000000
        /*06ac*/ 	.word	0x00000000
        /*06b0*/ 	.short	0x010a
        /*06b2*/ 	.byte	0xff
	.zero		1


	//   ....[93]....
        /*06b4*/ 	.word	0x00007d30
        /*06b8*/ 	.word	0x00000000
        /*06bc*/ 	.word	0x00000000
        /*06c0*/ 	.short	0x010a
        /*06c2*/ 	.byte	0xff
	.zero		1


	//   ....[94]....
        /*06c4*/ 	.word	0x00007d90
        /*06c8*/ 	.word	0x00000004
        /*06cc*/ 	.word	0x000000c8
        /*06d0*/ 	.short	0x010a
        /*06d2*/ 	.byte	0xff
	.zero		1


	//   ....[95]....
        /*06d4*/ 	.word	0x00007df0
        /*06d8*/ 	.word	0x00000004
        /*06dc*/ 	.word	0x000000c0
        /*06e0*/ 	.short	0x010a
        /*06e2*/ 	.byte	0xff
	.zero		1


	//   ....[96]....
        /*06e4*/ 	.word	0x00007e50
        /*06e8*/ 	.word	0x00000000
        /*06ec*/ 	.word	0x000000c0
        /*06f0*/ 	.short	0x010a
        /*06f2*/ 	.byte	0xff
	.zero		1


	//   ....[97]....
        /*06f4*/ 	.word	0x00007eb0
        /*06f8*/ 	.word	0x00000004
        /*06fc*/ 	.word	0x000000e0
        /*0700*/ 	.short	0x010a
        /*0702*/ 	.byte	0xff
	.zero		1


	//   ....[98]....
        /*0704*/ 	.word	0x00007f10
        /*0708*/ 	.word	0x00000000
        /*070c*/ 	.word	0x00000000
        /*0710*/ 	.short	0x010a
        /*0712*/ 	.byte	0xff
	.zero		1


	//   ....[99]....
        /*0714*/ 	.word	0x00007f70
        /*0718*/ 	.word	0x00000000
        /*071c*/ 	.word	0x00000000
        /*0720*/ 	.short	0x010a
        /*0722*/ 	.byte	0xff
	.zero		1


	//   ....[100]....
        /*0724*/ 	.word	0x00007fd0
        /*0728*/ 	.word	0x00000000
        /*072c*/ 	.word	0x00000000
        /*0730*/ 	.short	0x010a
        /*0732*/ 	.byte	0xff
	.zero		1


	//   ....[101]....
        /*0734*/ 	.word	0x00008030
        /*0738*/ 	.word	0x00000000
        /*073c*/ 	.word	0x000000c0
        /*0740*/ 	.short	0x010a
        /*0742*/ 	.byte	0xff
	.zero		1


	//   ....[102]....
        /*0744*/ 	.word	0x00008090
        /*0748*/ 	.word	0x00000000
        /*074c*/ 	.word	0x000000b8
        /*0750*/ 	.short	0x010a
        /*0752*/ 	.byte	0xff
	.zero		1


	//   ....[103]....
        /*0754*/ 	.word	0x000080f0
        /*0758*/ 	.word	0x00000002
        /*075c*/ 	.word	0x00000098
        /*0760*/ 	.short	0x010a
        /*0762*/ 	.byte	0xff
	.zero		1


	//   ....[104]....
        /*0764*/ 	.word	0x00008150
        /*0768*/ 	.word	0x00000000
        /*076c*/ 	.word	0x00000098
        /*0770*/ 	.short	0x010a
        /*0772*/ 	.byte	0xff
	.zero		1


	//   ....[105]....
        /*0774*/ 	.word	0x000081b0
        /*0778*/ 	.word	0x00000000
        /*077c*/ 	.word	0x00000000
        /*0780*/ 	.short	0x010a
        /*0782*/ 	.byte	0xff
	.zero		1


	//   ....[106]....
        /*0784*/ 	.word	0x00008200
        /*0788*/ 	.word	0x00000002
        /*078c*/ 	.word	0x00000000
        /*0790*/ 	.short	0x010a
        /*0792*/ 	.byte	0xff
	.zero		1


	//   ....[107]....
        /*0794*/ 	.word	0x00008260
        /*0798*/ 	.word	0x00000000
        /*079c*/ 	.word	0x000000c0
        /*07a0*/ 	.short	0x010a
        /*07a2*/ 	.byte	0xff
	.zero		1


	//   ....[108]....
        /*07a4*/ 	.word	0x000082b0
        /*07a8*/ 	.word	0x00000000
        /*07ac*/ 	.word	0x00000080
        /*07b0*/ 	.short	0x010a
        /*07b2*/ 	.byte	0xff
	.zero		1


	//   ....[109]....
        /*07b4*/ 	.word	0x00008300
        /*07b8*/ 	.word	0x00000041
        /*07bc*/ 	.word	0x000000d0
        /*07c0*/ 	.short	0x010a
        /*07c2*/ 	.byte	0xff
	.zero		1


	//   ....[110]....
        /*07c4*/ 	.word	0x00008350
        /*07c8*/ 	.word	0x00000003
        /*07cc*/ 	.word	0x00000080
        /*07d0*/ 	.short	0x010a
        /*07d2*/ 	.byte	0xff
	.zero		1


	//----- nvinfo : EIATTR_NUM_MBARRIERS
	.align		4
.L_47:
        /*07d4*/ 	.byte	0x03, 0x38
        /*07d6*/ 	.short	0x001e


	//----- nvinfo : EIATTR_EXIT_INSTR_OFFSETS
	.align		4
        /*07d8*/ 	.byte	0x04, 0x1c
        /*07da*/ 	.short	(.L_49 - .L_48)


	//   ....[0]....
.L_48:
        /*07dc*/ 	.word	0x00002be0


	//   ....[1]....
        /*07e0*/ 	.word	0x00002e70


	//   ....[2]....
        /*07e4*/ 	.word	0x00002ed0


	//   ....[3]....
        /*07e8*/ 	.word	0x00003cd0


	//   ....[4]....
        /*07ec*/ 	.word	0x00004c80


	//   ....[5]....
        /*07f0*/ 	.word	0x00004cc0


	//   ....[6]....
        /*07f4*/ 	.word	0x00007890


	//   ....[7]....
        /*07f8*/ 	.word	0x00007910


	//   ....[8]....
        /*07fc*/ 	.word	0x00007940


	//   ....[9]....
        /*0800*/ 	.word	0x000079b0


	//----- nvinfo : EIATTR_MAX_THREADS
	.align		4
.L_49:
        /*0804*/ 	.byte	0x04, 0x05
        /*0806*/ 	.short	(.L_51 - .L_50)
.L_50:
        /*0808*/ 	.word	0x00000100
        /*080c*/ 	.word	0x00000001
        /*0810*/ 	.word	0x00000001


	//----- nvinfo : EIATTR_CRS_STACK_SIZE
	.align		4
.L_51:
        /*0814*/ 	.byte	0x04, 0x1e
        /*0816*/ 	.short	(.L_53 - .L_52)
.L_52:
        /*0818*/ 	.word	0x00000000


	//----- nvinfo : EIATTR_CBANK_PARAM_SIZE
	.align		4
.L_53:
        /*081c*/ 	.byte	0x03, 0x19
        /*081e*/ 	.short	0x0800


	//----- nvinfo : EIATTR_PARAM_CBANK
	.align		4
        /*0820*/ 	.byte	0x04, 0x0a
        /*0822*/ 	.short	(.L_55 - .L_54)
	.align		4
.L_54:
        /*0824*/ 	.word	index@(.nv.constant0._ZN7cutlass13device_kernelINS_4conv6kernel13ConvUniversalINS1_16ConvProblemShapeILNS1_8OperatorE1ELi2EEENS1_10collective14CollectiveConvINS1_47MainloopSm100TmaUmmaWarpSpecializedImplicitGemmILS5_1ELi8ELi2ELi1ELi2EN4cute5tupleIJNSA_1CILi1EEESD_SD_EEEEENSB_IJNSC_ILi128EEENSC_ILi64EEENSB_IJSH_EEEEEENS_10bfloat16_tESK_NSA_8TiledMMAINSA_8MMA_AtomIJNSA_20SM100_MMA_F16BF16_SSISK_SK_fLi128ELi64ELNSA_4UMMA5MajorE0ELSP_1ELNSO_7ScaleInE0ELSQ_0EEEEEENSA_6LayoutISE_NSB_IJNSC_ILi0EEESU_SU_EEEEENSB_IJNSA_10UnderscoreESX_SX_EEEEENS7_6detail27Sm100ImplicitGemmTileTraitsINSA_20SM90_TMA_LOAD_IM2COLENSA_14ComposedLayoutINSA_7SwizzleILi3ELi4ELi3EEENSA_18smem_ptr_flag_bitsILi16EEENST_INSB_IJNSC_ILi8EEESH_EEENSB_IJSH_SD_EEEEEEEvEENS11_INSA_13SM90_TMA_LOADENS13_IS15_S17_NST_INSB_IJSH_S18_EEENSB_IJSD_SH_EEEEEEEvEEEENS_8epilogue10collective18CollectiveEpilogueINS1L_23Sm100TmaWarpSpecializedILi3ELi2ELi32ELb1ELb0EEEJSJ_NSB_IJNST_ISG_SD_EENST_INSC_ILi32EEESD_EEEEESK_NSB_IJNSB_IJlllEEESD_SU_EEESK_S1V_NS1L_6fusion15FusionCallbacksIS1P_NS1W_17LinearCombinationISK_fSK_fLNS_15FloatRoundStyleE2EEESJ_S1T_JEEENSA_5SM1004TMEM4LOAD26SM100_TMEM_LOAD_32dp32b32xES12_NS13_INS14_ILi2ELi4ELi3EEES17_NST_INSB_IJS18_S1R_EEENSB_IJS1R_SD_EEEEEEENSA_39AutoVectorizingCopyWithAssumedAlignmentILi128EEENSA_21SM90_TMA_STORE_IM2COLES2A_S2C_S2C_EEEvvEEEEvNT_6ParamsE)
        /*0828*/ 	.short	0x0380
        /*082a*/ 	.short	0x0800


	//----- nvinfo : EIATTR_SW_WAR
	.align		4
.L_55:
        /*082c*/ 	.byte	0x04, 0x36
        /*082e*/ 	.short	(.L_57 - .L_56)
.L_56:
        /*0830*/ 	.word	0x00000008
.L_57:


//--------------------- .nv.callgraph             --------------------------
	.section	.nv.callgraph,"",@"SHT_CUDA_CALLGRAPH"
	.align	4
	.sectionentsize	8
	.align		4
        /*0000*/ 	.word	0x00000000
	.align		4
        /*0004*/ 	.word	0xffffffff
	.align		4
        /*0008*/ 	.word	index@(_ZN7cutlass13device_kernelINS_4conv6kernel13ConvUniversalINS1_16ConvProblemShapeILNS1_8OperatorE1ELi2EEENS1_10collective14CollectiveConvINS1_47MainloopSm100TmaUmmaWarpSpecializedImplicitGemmILS5_1ELi8ELi2ELi1ELi2EN4cute5tupleIJNSA_1CILi1EEESD_SD_EEEEENSB_IJNSC_ILi128EEENSC_ILi64EEENSB_IJSH_EEEEEENS_10bfloat16_tESK_NSA_8TiledMMAINSA_8MMA_AtomIJNSA_20SM100_MMA_F16BF16_SSISK_SK_fLi128ELi64ELNSA_4UMMA5MajorE0ELSP_1ELNSO_7ScaleInE0ELSQ_0EEEEEENSA_6LayoutISE_NSB_IJNSC_ILi0EEESU_SU_EEEEENSB_IJNSA_10UnderscoreESX_SX_EEEEENS7_6detail27Sm100ImplicitGemmTileTraitsINSA_20SM90_TMA_LOAD_IM2COLENSA_14ComposedLayoutINSA_7SwizzleILi3ELi4ELi3EEENSA_18smem_ptr_flag_bitsILi16EEENST_INSB_IJNSC_ILi8EEESH_EEENSB_IJSH_SD_EEEEEEEvEENS11_INSA_13SM90_TMA_LOADENS13_IS15_S17_NST_INSB_IJSH_S18_EEENSB_IJSD_SH_EEEEEEEvEEEENS_8epilogue10collective18CollectiveEpilogueINS1L_23Sm100TmaWarpSpecializedILi3ELi2ELi32ELb1ELb0EEEJSJ_NSB_IJNST_ISG_SD_EENST_INSC_ILi32EEESD_EEEEESK_NSB_IJNSB_IJlllEEESD_SU_EEESK_S1V_NS1L_6fusion15FusionCallbacksIS1P_NS1W_17LinearCombinationISK_fSK_fLNS_15FloatRoundStyleE2EEESJ_S1T_JEEENSA_5SM1004TMEM4LOAD26SM100_TMEM_LOAD_32dp32b32xES12_NS13_INS14_ILi2ELi4ELi3EEES17_NST_INSB_IJS18_S1R_EEENSB_IJS1R_SD_EEEEEEENSA_39AutoVectorizingCopyWithAssumedAlignmentILi128EEENSA_21SM90_TMA_STORE_IM2COLES2A_S2C_S2C_EEEvvEEEEvNT_6ParamsE)
	.align		4
        /*000c*/ 	.word	index@(__assertfail)
	.align		4
        /*0010*/ 	.word	0x00000000
	.align		4
        /*0014*/ 	.word	0xfffffffe
	.align		4
        /*0018*/ 	.word	0x00000000
	.align		4
        /*001c*/ 	.word	0xfffffffd
	.align		4
        /*0020*/ 	.word	0x00000000
	.align		4
        /*0024*/ 	.word	0xfffffffc


//--------------------- .nv.constant4             --------------------------
	.section	.nv.constant4,"a",@progbits
	.align	8
	.align		8
.nv.constant4:
        /*0000*/ 	.dword	__assertfail
	.align		8
        /*0008*/ 	.dword	__unnamed_1
	.align		8
        /*0010*/ 	.dword	__unnamed_2
	.align		8
        /*0018*/ 	.dword	_ZN39_INTERNAL_921c42b3_4_k_cu_1ba9918d_31454cuda3std3__45__cpo5beginE
	.align		8
        /*0020*/ 	.dword	_ZN39_INTERNAL_921c42b3_4_k_cu_1ba9918d_31454cuda3std3__45__cpo3endE
	.align		8
        /*0028*/ 	.dword	_ZN39_INTERNAL_921c42b3_4_k_cu_1ba9918d_31454cuda3std3__45__cpo6cbeginE
	.align		8
        /*0030*/ 	.dword	_ZN39_INTERNAL_921c42b3_4_k_cu_1ba9918d_31454cuda3std3__45__cpo4cendE
	.align		8
        /*0038*/ 	.dword	_ZN39_INTERNAL_921c42b3_4_k_cu_1ba9918d_31454cuda3std3__441_GLOBAL__N__921c42b3_4_k_cu_1ba9918d_31456ignoreE
	.align		8
        /*0040*/ 	.dword	_ZN39_INTERNAL_921c42b3_4_k_cu_1ba9918d_31454cuda3std3__419piecewise_constructE
	.align		8
        /*0048*/ 	.dword	_ZN39_INTERNAL_921c42b3_4_k_cu_1ba9918d_31454cuda3std3__48in_placeE
	.align		8
        /*0050*/ 	.dword	_ZN39_INTERNAL_921c42b3_4_k_cu_1ba9918d_31454cuda3std6ranges3__45__cpo4swapE
	.align		8
        /*0058*/ 	.dword	_ZN39_INTERNAL_921c42b3_4_k_cu_1ba9918d_31454cuda3std6ranges3__45__cpo9iter_moveE
	.align		8
        /*0060*/ 	.dword	_ZN39_INTERNAL_921c42b3_4_k_cu_1ba9918d_31454cute7productE
	.align		8
        /*0068*/ 	.dword	_ZN39_INTERNAL_921c42b3_4_k_cu_1ba9918d_31454cute1_E
	.align		8
        /*0070*/ 	.dword	$str$27
	.align		8
        /*0078*/ 	.dword	$str$28
	.align		8
        /*0080*/ 	.dword	$str$29
	.align		8
        /*0088*/ 	.dword	$str$30


//--------------------- .text._ZN7cutlass13device_kernelINS_4conv6kernel13ConvUniversalINS1_16ConvProblemShapeILNS1_8OperatorE1ELi2EEENS1_10collective14CollectiveConvINS1_47MainloopSm100TmaUmmaWarpSpecializedImplicitGemmILS5_1ELi8ELi2ELi1ELi2EN4cute5tupleIJNSA_1CILi1EEESD_SD_EEEEENSB_IJNSC_ILi128EEENSC_ILi64EEENSB_IJSH_EEEEEENS_10bfloat16_tESK_NSA_8TiledMMAINSA_8MMA_AtomIJNSA_20SM100_MMA_F16BF16_SSISK_SK_fLi128ELi64ELNSA_4UMMA5MajorE0ELSP_1ELNSO_7ScaleInE0ELSQ_0EEEEEENSA_6LayoutISE_NSB_IJNSC_ILi0EEESU_SU_EEEEENSB_IJNSA_10UnderscoreESX_SX_EEEEENS7_6detail27Sm100ImplicitGemmTileTraitsINSA_20SM90_TMA_LOAD_IM2COLENSA_14ComposedLayoutINSA_7SwizzleILi3ELi4ELi3EEENSA_18smem_ptr_flag_bitsILi16EEENST_INSB_IJNSC_ILi8EEESH_EEENSB_IJSH_SD_EEEEEEEvEENS11_INSA_13SM90_TMA_LOADENS13_IS15_S17_NST_INSB_IJSH_S18_EEENSB_IJSD_SH_EEEEEEEvEEEENS_8epilogue10collective18CollectiveEpilogueINS1L_23Sm100TmaWarpSpecializedILi3ELi2ELi32ELb1ELb0EEEJSJ_NSB_IJNST_ISG_SD_EENST_INSC_ILi32EEESD_EEEEESK_NSB_IJNSB_IJlllEEESD_SU_EEESK_S1V_NS1L_6fusion15FusionCallbacksIS1P_NS1W_17LinearCombinationISK_fSK_fLNS_15FloatRoundStyleE2EEESJ_S1T_JEEENSA_5SM1004TMEM4LOAD26SM100_TMEM_LOAD_32dp32b32xES12_NS13_INS14_ILi2ELi4ELi3EEES17_NST_INSB_IJS18_S1R_EEENSB_IJS1R_SD_EEEEEEENSA_39AutoVectorizingCopyWithAssumedAlignmentILi128EEENSA_21SM90_TMA_STORE_IM2COLES2A_S2C_S2C_EEEvvEEEEvNT_6ParamsE --------------------------
	.section	.text._ZN7cutlass13device_kernelINS_4conv6kernel13ConvUniversalINS1_16ConvProblemShapeILNS1_8OperatorE1ELi2EEENS1_10collective14CollectiveConvINS1_47MainloopSm100TmaUmmaWarpSpecializedImplicitGemmILS5_1ELi8ELi2ELi1ELi2EN4cute5tupleIJNSA_1CILi1EEESD_SD_EEEEENSB_IJNSC_ILi128EEENSC_ILi64EEENSB_IJSH_EEEEEENS_10bfloat16_tESK_NSA_8TiledMMAINSA_8MMA_AtomIJNSA_20SM100_MMA_F16BF16_SSISK_SK_fLi128ELi64ELNSA_4UMMA5MajorE0ELSP_1ELNSO_7ScaleInE0ELSQ_0EEEEEENSA_6LayoutISE_NSB_IJNSC_ILi0EEESU_SU_EEEEENSB_IJNSA_10UnderscoreESX_SX_EEEEENS7_6detail27Sm100ImplicitGemmTileTraitsINSA_20SM90_TMA_LOAD_IM2COLENSA_14ComposedLayoutINSA_7SwizzleILi3ELi4ELi3EEENSA_18smem_ptr_flag_bitsILi16EEENST_INSB_IJNSC_ILi8EEESH_EEENSB_IJSH_SD_EEEEEEEvEENS11_INSA_13SM90_TMA_LOADENS13_IS15_S17_NST_INSB_IJSH_S18_EEENSB_IJSD_SH_EEEEEEEvEEEENS_8epilogue10collective18CollectiveEpilogueINS1L_23Sm100TmaWarpSpecializedILi3ELi2ELi32ELb1ELb0EEEJSJ_NSB_IJNST_ISG_SD_EENST_INSC_ILi32EEESD_EEEEESK_NSB_IJNSB_IJlllEEESD_SU_EEESK_S1V_NS1L_6fusion15FusionCallbacksIS1P_NS1W_17LinearCombinationISK_fSK_fLNS_15FloatRoundStyleE2EEESJ_S1T_JEEENSA_5SM1004TMEM4LOAD26SM100_TMEM_LOAD_32dp32b32xES12_NS13_INS14_ILi2ELi4ELi3EEES17_NST_INSB_IJS18_S1R_EEENSB_IJS1R_SD_EEEEEEENSA_39AutoVectorizingCopyWithAssumedAlignmentILi128EEENSA_21SM90_TMA_STORE_IM2COLES2A_S2C_S2C_EEEvvEEEEvNT_6ParamsE,"ax",@progbits
	.align	128
.text._ZN7cutlass13device_kernelINS_4conv6kernel13ConvUniversalINS1_16ConvProblemShapeILNS1_8OperatorE1ELi2EEENS1_10collective14CollectiveConvINS1_47MainloopSm100TmaUmmaWarpSpecializedImplicitGemmILS5_1ELi8ELi2ELi1ELi2EN4cute5tupleIJNSA_1CILi1EEESD_SD_EEEEENSB_IJNSC_ILi128EEENSC_ILi64EEENSB_IJSH_EEEEEENS_10bfloat16_tESK_NSA_8TiledMMAINSA_8MMA_AtomIJNSA_20SM100_MMA_F16BF16_SSISK_SK_fLi128ELi64ELNSA_4UMMA5MajorE0ELSP_1ELNSO_7ScaleInE0ELSQ_0EEEEEENSA_6LayoutISE_NSB_IJNSC_ILi0EEESU_SU_EEEEENSB_IJNSA_10UnderscoreESX_SX_EEEEENS7_6detail27Sm100ImplicitGemmTileTraitsINSA_20SM90_TMA_LOAD_IM2COLENSA_14ComposedLayoutINSA_7SwizzleILi3ELi4ELi3EEENSA_18smem_ptr_flag_bitsILi16EEENST_INSB_IJNSC_ILi8EEESH_EEENSB_IJSH_SD_EEEEEEEvEENS11_INSA_13SM90_TMA_LOADENS13_IS15_S17_NST_INSB_IJSH_S18_EEENSB_IJSD_SH_EEEEEEEvEEEENS_8epilogue10collective18CollectiveEpilogueINS1L_23Sm100TmaWarpSpecializedILi3ELi2ELi32ELb1ELb0EEEJSJ_NSB_IJNST_ISG_SD_EENST_INSC_ILi32EEESD_EEEEESK_NSB_IJNSB_IJlllEEESD_SU_EEESK_S1V_NS1L_6fusion15FusionCallbacksIS1P_NS1W_17LinearCombinationISK_fSK_fLNS_15FloatRoundStyleE2EEESJ_S1T_JEEENSA_5SM1004TMEM4LOAD26SM100_TMEM_LOAD_32dp32b32xES12_NS13_INS14_ILi2ELi4ELi3EEES17_NST_INSB_IJS18_S1R_EEENSB_IJS1R_SD_EEEEEEENSA_39AutoVectorizingCopyWithAssumedAlignmentILi128EEENSA_21SM90_TMA_STORE_IM2COLES2A_S2C_S2C_EEEvvEEEEvNT_6ParamsE:
        .type           _ZN7cutlass13device_kernelINS_4conv6kernel13ConvUniversalINS1_16ConvProblemShapeILNS1_8OperatorE1ELi2EEENS1_10collective14CollectiveConvINS1_47MainloopSm100TmaUmmaWarpSpecializedImplicitGemmILS5_1ELi8ELi2ELi1ELi2EN4cute5tupleIJNSA_1CILi1EEESD_SD_EEEEENSB_IJNSC_ILi128EEENSC_ILi64EEENSB_IJSH_EEEEEENS_10bfloat16_tESK_NSA_8TiledMMAINSA_8MMA_AtomIJNSA_20SM100_MMA_F16BF16_SSISK_SK_fLi128ELi64ELNSA_4UMMA5MajorE0ELSP_1ELNSO_7ScaleInE0ELSQ_0EEEEEENSA_6LayoutISE_NSB_IJNSC_ILi0EEESU_SU_EEEEENSB_IJNSA_10UnderscoreESX_SX_EEEEENS7_6detail27Sm100ImplicitGemmTileTraitsINSA_20SM90_TMA_LOAD_IM2COLENSA_14ComposedLayoutINSA_7SwizzleILi3ELi4ELi3EEENSA_18smem_ptr_flag_bitsILi16EEENST_INSB_IJNSC_ILi8EEESH_EEENSB_IJSH_SD_EEEEEEEvEENS11_INSA_13SM90_TMA_LOADENS13_IS15_S17_NST_INSB_IJSH_S18_EEENSB_IJSD_SH_EEEEEEEvEEEENS_8epilogue10collective18CollectiveEpilogueINS1L_23Sm100TmaWarpSpecializedILi3ELi2ELi32ELb1ELb0EEEJSJ_NSB_IJNST_ISG_SD_EENST_INSC_ILi32EEESD_EEEEESK_NSB_IJNSB_IJlllEEESD_SU_EEESK_S1V_NS1L_6fusion15FusionCallbacksIS1P_NS1W_17LinearCombinationISK_fSK_fLNS_15FloatRoundStyleE2EEESJ_S1T_JEEENSA_5SM1004TMEM4LOAD26SM100_TMEM_LOAD_32dp32b32xES12_NS13_INS14_ILi2ELi4ELi3EEES17_NST_INSB_IJS18_S1R_EEENSB_IJS1R_SD_EEEEEEENSA_39AutoVectorizingCopyWithAssumedAlignmentILi128EEENSA_21SM90_TMA_STORE_IM2COLES2A_S2C_S2C_EEEvvEEEEvNT_6ParamsE,@function
        .size           _ZN7cutlass13device_kernelINS_4conv6kernel13ConvUniversalINS1_16ConvProblemShapeILNS1_8OperatorE1ELi2EEENS1_10collective14CollectiveConvINS1_47MainloopSm100TmaUmmaWarpSpecializedImplicitGemmILS5_1ELi8ELi2ELi1ELi2EN4cute5tupleIJNSA_1CILi1EEESD_SD_EEEEENSB_IJNSC_ILi128EEENSC_ILi64EEENSB_IJSH_EEEEEENS_10bfloat16_tESK_NSA_8TiledMMAINSA_8MMA_AtomIJNSA_20SM100_MMA_F16BF16_SSISK_SK_fLi128ELi64ELNSA_4UMMA5MajorE0ELSP_1ELNSO_7ScaleInE0ELSQ_0EEEEEENSA_6LayoutISE_NSB_IJNSC_ILi0EEESU_SU_EEEEENSB_IJNSA_10UnderscoreESX_SX_EEEEENS7_6detail27Sm100ImplicitGemmTileTraitsINSA_20SM90_TMA_LOAD_IM2COLENSA_14ComposedLayoutINSA_7SwizzleILi3ELi4ELi3EEENSA_18smem_ptr_flag_bitsILi16EEENST_INSB_IJNSC_ILi8EEESH_EEENSB_IJSH_SD_EEEEEEEvEENS11_INSA_13SM90_TMA_LOADENS13_IS15_S17_NST_INSB_IJSH_S18_EEENSB_IJSD_SH_EEEEEEEvEEEENS_8epilogue10collective18CollectiveEpilogueINS1L_23Sm100TmaWarpSpecializedILi3ELi2ELi32ELb1ELb0EEEJSJ_NSB_IJNST_ISG_SD_EENST_INSC_ILi32EEESD_EEEEESK_NSB_IJNSB_IJlllEEESD_SU_EEESK_S1V_NS1L_6fusion15FusionCallbacksIS1P_NS1W_17LinearCombinationISK_fSK_fLNS_15FloatRoundStyleE2EEESJ_S1T_JEEENSA_5SM1004TMEM4LOAD26SM100_TMEM_LOAD_32dp32b32xES12_NS13_INS14_ILi2ELi4ELi3EEES17_NST_INSB_IJS18_S1R_EEENSB_IJS1R_SD_EEEEEEENSA_39AutoVectorizingCopyWithAssumedAlignmentILi128EEENSA_21SM90_TMA_STORE_IM2COLES2A_S2C_S2C_EEEvvEEEEvNT_6ParamsE,(.L_x_155 - _ZN7cutlass13device_kernelINS_4conv6kernel13ConvUniversalINS1_16ConvProblemShapeILNS1_8OperatorE1ELi2EEENS1_10collective14CollectiveConvINS1_47MainloopSm100TmaUmmaWarpSpecializedImplicitGemmILS5_1ELi8ELi2ELi1ELi2EN4cute5tupleIJNSA_1CILi1EEESD_SD_EEEEENSB_IJNSC_ILi128EEENSC_ILi64EEENSB_IJSH_EEEEEENS_10bfloat16_tESK_NSA_8TiledMMAINSA_8MMA_AtomIJNSA_20SM100_MMA_F16BF16_SSISK_SK_fLi128ELi64ELNSA_4UMMA5MajorE0ELSP_1ELNSO_7ScaleInE0ELSQ_0EEEEEENSA_6LayoutISE_NSB_IJNSC_ILi0EEESU_SU_EEEEENSB_IJNSA_10UnderscoreESX_SX_EEEEENS7_6detail27Sm100ImplicitGemmTileTraitsINSA_20SM90_TMA_LOAD_IM2COLENSA_14ComposedLayoutINSA_7SwizzleILi3ELi4ELi3EEENSA_18smem_ptr_flag_bitsILi16EEENST_INSB_IJNSC_ILi8EEESH_EEENSB_IJSH_SD_EEEEEEEvEENS11_INSA_13SM90_TMA_LOADENS13_IS15_S17_NST_INSB_IJSH_S18_EEENSB_IJSD_SH_EEEEEEEvEEEENS_8epilogue10collective18CollectiveEpilogueINS1L_23Sm100TmaWarpSpecializedILi3ELi2ELi32ELb1ELb0EEEJSJ_NSB_IJNST_ISG_SD_EENST_INSC_ILi32EEESD_EEEEESK_NSB_IJNSB_IJlllEEESD_SU_EEESK_S1V_NS1L_6fusion15FusionCallbacksIS1P_NS1W_17LinearCombinationISK_fSK_fLNS_15FloatRoundStyleE2EEESJ_S1T_JEEENSA_5SM1004TMEM4LOAD26SM100_TMEM_LOAD_32dp32b32xES12_NS13_INS14_ILi2ELi4ELi3EEES17_NST_INSB_IJS18_S1R_EEENSB_IJS1R_SD_EEEEEEENSA_39AutoVectorizingCopyWithAssumedAlignmentILi128EEENSA_21SM90_TMA_STORE_IM2COLES2A_S2C_S2C_EEEvvEEEEvNT_6ParamsE)
        .other          _ZN7cutlass13device_kernelINS_4conv6kernel13ConvUniversalINS1_16ConvProblemShapeILNS1_8OperatorE1ELi2EEENS1_10collective14CollectiveConvINS1_47MainloopSm100TmaUmmaWarpSpecializedImplicitGemmILS5_1ELi8ELi2ELi1ELi2EN4cute5tupleIJNSA_1CILi1EEESD_SD_EEEEENSB_IJNSC_ILi128EEENSC_ILi64EEENSB_IJSH_EEEEEENS_10bfloat16_tESK_NSA_8TiledMMAINSA_8MMA_AtomIJNSA_20SM100_MMA_F16BF16_SSISK_SK_fLi128ELi64ELNSA_4UMMA5MajorE0ELSP_1ELNSO_7ScaleInE0ELSQ_0EEEEEENSA_6LayoutISE_NSB_IJNSC_ILi0EEESU_SU_EEEEENSB_IJNSA_10UnderscoreESX_SX_EEEEENS7_6detail27Sm100ImplicitGemmTileTraitsINSA_20SM90_TMA_LOAD_IM2COLENSA_14ComposedLayoutINSA_7SwizzleILi3ELi4ELi3EEENSA_18smem_ptr_flag_bitsILi16EEENST_INSB_IJNSC_ILi8EEESH_EEENSB_IJSH_SD_EEEEEEEvEENS11_INSA_13SM90_TMA_LOADENS13_IS15_S17_NST_INSB_IJSH_S18_EEENSB_IJSD_SH_EEEEEEEvEEEENS_8epilogue10collective18CollectiveEpilogueINS1L_23Sm100TmaWarpSpecializedILi3ELi2ELi32ELb1ELb0EEEJSJ_NSB_IJNST_ISG_SD_EENST_INSC_ILi32EEESD_EEEEESK_NSB_IJNSB_IJlllEEESD_SU_EEESK_S1V_NS1L_6fusion15FusionCallbacksIS1P_NS1W_17LinearCombinationISK_fSK_fLNS_15FloatRoundStyleE2EEESJ_S1T_JEEENSA_5SM1004TMEM4LOAD26SM100_TMEM_LOAD_32dp32b32xES12_NS13_INS14_ILi2ELi4ELi3EEES17_NST_INSB_IJS18_S1R_EEENSB_IJS1R_SD_EEEEEEENSA_39AutoVectorizingCopyWithAssumedAlignmentILi128EEENSA_21SM90_TMA_STORE_IM2COLES2A_S2C_S2C_EEEvvEEEEvNT_6ParamsE,@"STO_CUDA_ENTRY STV_DEFAULT"
_ZN7cutlass13device_kernelINS_4conv6kernel13ConvUniversalINS1_16ConvProblemShapeILNS1_8OperatorE1ELi2EEENS1_10collective14CollectiveConvINS1_47MainloopSm100TmaUmmaWarpSpecializedImplicitGemmILS5_1ELi8ELi2ELi1ELi2EN4cute5tupleIJNSA_1CILi1EEESD_SD_EEEEENSB_IJNSC_ILi128EEENSC_ILi64EEENSB_IJSH_EEEEEENS_10bfloat16_tESK_NSA_8TiledMMAINSA_8MMA_AtomIJNSA_20SM100_MMA_F16BF16_SSISK_SK_fLi128ELi64ELNSA_4UMMA5MajorE0ELSP_1ELNSO_7ScaleInE0ELSQ_0EEEEEENSA_6LayoutISE_NSB_IJNSC_ILi0EEESU_SU_EEEEENSB_IJNSA_10UnderscoreESX_SX_EEEEENS7_6detail27Sm100ImplicitGemmTileTraitsINSA_20SM90_TMA_LOAD_IM2COLENSA_14ComposedLayoutINSA_7SwizzleILi3ELi4ELi3EEENSA_18smem_ptr_flag_bitsILi16EEENST_INSB_IJNSC_ILi8EEESH_EEENSB_IJSH_SD_EEEEEEEvEENS11_INSA_13SM90_TMA_LOADENS13_IS15_S17_NST_INSB_IJSH_S18_EEENSB_IJSD_SH_EEEEEEEvEEEENS_8epilogue10collective18CollectiveEpilogueINS1L_23Sm100TmaWarpSpecializedILi3ELi2ELi32ELb1ELb0EEEJSJ_NSB_IJNST_ISG_SD_EENST_INSC_ILi32EEESD_EEEEESK_NSB_IJNSB_IJlllEEESD_SU_EEESK_S1V_NS1L_6fusion15FusionCallbacksIS1P_NS1W_17LinearCombinationISK_fSK_fLNS_15FloatRoundStyleE2EEESJ_S1T_JEEENSA_5SM1004TMEM4LOAD26SM100_TMEM_LOAD_32dp32b32xES12_NS13_INS14_ILi2ELi4ELi3EEES17_NST_INSB_IJS18_S1R_EEENSB_IJS1R_SD_EEEEEEENSA_39AutoVectorizingCopyWithAssumedAlignmentILi128EEENSA_21SM90_TMA_STORE_IM2COLES2A_S2C_S2C_EEEvvEEEEvNT_6ParamsE:
[----:B------:R-:W1:Y:S01]  /*0000*/  LDC R1, c[0x0][0x37c] ;  /* 0x0000df00ff017b82 */ /* 0x000e620000000800 */
[----:B------:R-:W2:Y:S07]  /*0010*/  S2R R102, SR_TID.X ;  /* 0x0000000000667919 */ /* 0x000eae0000002100 */
[----:B------:R-:W3:Y:S01]  /*0020*/  LDC.64 R2, c[0x0][0x890] ;  /* 0x00022400ff027b82 */ /* 0x000ee20000000a00 */
[----:B------:R-:W4:Y:S01]  /*0030*/  LDCU.64 UR50, c[0x0][0x358] ;  /* 0x00006b00ff3277ac */ /* 0x000f220008000a00 */
[----:B-1----:R-:W-:Y:S01]  /*0040*/  VIADD R1, R1, 0xfffffff8 ;  /* 0xfffffff801017836 */ /* 0x002fe20000000000 */
[----:B------:R-:W-:-:S02]  /*0050*/  PRMT R92, RZ, 0x7610, R92 ;  /* 0x00007610ff5c7816 */ /* 0x000fc4000000005c */
[----:B------:R-:W-:Y:S02]  /*0060*/  ELECT P2, URZ, PT ;  /* 0x0000000000ff782f */ /* 0x000fe40003840000 */
[----:B---3--:R-:W-:-:S04]  /*0070*/  ISETP.NE.U32.AND P0, PT, R2, RZ, PT ;  /* 0x000000ff0200720c */ /* 0x008fc80003f05070 */
[----:B------:R-:W-:Y:S02]  /*0080*/  ISETP.NE.AND.EX P0, PT, R3, RZ, PT, P0 ;  /* 0x000000ff0300720c */ /* 0x000fe40003f05300 */
[----:B--2---:R-:W-:-:S05]  /*0090*/  SHF.R.U32.HI R100, RZ, 0x5, R102 ;  /* 0x00000005ff647819 */ /* 0x004fca0000011666 */
[----:B------:R-:W1:Y:S02]  /*00a0*/  SHFL.IDX PT, R0, R100, RZ, 0x1f ;  /* 0x00001fff64007589 */ /* 0x000e6400000e0000 */
[----:B-1----:R-:W-:-:S04]  /*00b0*/  R2UR UR6, R0 ;  /* 0x00000000000672ca */ /* 0x002fc800000e0000 */
[----:B----4-:R-:W-:Y:S05]  /*00c0*/  @P0 BRA `(.L_x_0) ;  /* 0x00000000002c0947 */ /* 0x010fea0003800000 */
[----:B------:R-:W1:Y:S02]  /*00d0*/  LDCU.64 UR4, c[0x0][0x888] ;  /* 0x00011100ff0477ac */ /* 0x000e640008000a00 */
[----:B-1----:R-:W-:-:S04]  /*00e0*/  UISETP.NE.U32.AND UP0, UPT, UR4, URZ, UPT ;  /* 0x000000ff0400728c */ /* 0x002fc8000bf05070 */
[----:B------:R-:W-:-:S09]  /*00f0*/  UISETP.NE.AND.EX UP0, UPT, UR5, URZ, UPT, UP0 ;  /* 0x000000ff0500728c */ /* 0x000fd2000bf05300 */
[----:B------:R-:W-:Y:S05]  /*0100*/  BRA.U !UP0, `(.L_x_1) ;  /* 0x0000000108107547 */ /* 0x000fea000b800000 */
[----:B------:R-:W1:Y:S02]  /*0110*/  LDC.64 R4, c[0x0][0x888] ;  /* 0x00022200ff047b82 */ /* 0x000e640000000a00 */
[----:B-1----:R1:W5:Y:S01]  /*0120*/  LDG.E R49, desc[UR50][R4.64] ;  /* 0x0000003204317981 */ /* 0x002362000c1e1900 */
[----:B------:R-:W-:Y:S01]  /*0130*/  HFMA2 R92, -RZ, RZ, 0, 5.9604644775390625e-08 ;  /* 0x00000001ff5c7431 */ /* 0x000fe200000001ff */
[----:B------:R-:W-:Y:S05]  /*0140*/  BRA `(.L_x_0) ;  /* 0x00000000000c7947 */ /* 0x000fea0003800000 */
.L_x_1:
[----:B------:R-:W1:Y:S01]  /*0150*/  LDCU UR4, c[0x0][0x880] ;  /* 0x00011000ff0477ac */ /* 0x000e620008000800 */
[----:B------:R-:W-:Y:S01]  /*0160*/  HFMA2 R92, -RZ, RZ, 0, 5.9604644775390625e-08 ;  /* 0x00000001ff5c7431 */ /* 0x000fe200000001ff */
[----:B-1----:R-:W-:-:S07]  /*0170*/  MOV R49, UR4 ;  /* 0x0000000400317c02 */ /* 0x002fce0008000f00 */
.L_x_0:
[----:B------:R-:W2:Y:S02]  /*0180*/  LDCU.64 UR4, c[0x0][0x8b0] ;  /* 0x00011600ff0477ac */ /* 0x000ea40008000a00 */
[----:B--2---:R-:W-:-:S04]  /*0190*/  UISETP.NE.U32.AND UP0, UPT, UR4, URZ, UPT ;  /* 0x000000ff0400728c */ /* 0x004fc8000bf05070 */
[----:B------:R-:W-:-:S09]  /*01a0*/  UISETP.NE.AND.EX UP0, UPT, UR5, URZ, UPT, UP0 ;  /* 0x000000ff0500728c */ /* 0x000fd2000bf05300 */
[----:B------:R-:W-:Y:S05]  /*01b0*/  BRA.U UP0, `(.L_x_2) ;  /* 0x0000000100247547 */ /* 0x000fea000b800000 */
[----:B------:R-:W2:Y:S02]  /*01c0*/  LDCU.64 UR4, c[0x0][0x8a8] ;  /* 0x00011500ff0477ac */ /* 0x000ea40008000a00 */
[----:B--2---:R-:W-:-:S04]  /*01d0*/  UISETP.NE.U32.AND UP0, UPT, UR4, URZ, UPT ;  /* 0x000000ff0400728c */ /* 0x004fc8000bf05070 */
[----:B------:R-:W-:-:S09]  /*01e0*/  UISETP.NE.AND.EX UP0, UPT, UR5, URZ, UPT, UP0 ;  /* 0x000000ff0500728c */ /* 0x000fd2000bf05300 */
[----:B------:R-:W-:Y:S05]  /*01f0*/  BRA.U !UP0, `(.L_x_3) ;  /* 0x00000001080c7547 */ /* 0x000fea000b800000 */
[----:B-1----:R-:W1:Y:S02]  /*0200*/  LDC.64 R4, c[0x0][0x8a8] ;  /* 0x00022a00ff047b82 */ /* 0x002e640000000a00 */
[----:B-1----:R2:W5:Y:S01]  /*0210*/  LDG.E R47, desc[UR50][R4.64] ;  /* 0x00000032042f7981 */ /* 0x002562000c1e1900 */
[----:B------:R-:W-:Y:S05]  /*0220*/  BRA `(.L_x_2) ;  /* 0x0000000000087947 */ /* 0x000fea0003800000 */
.L_x_3:
[----:B------:R-:W2:Y:S02]  /*0230*/  LDCU UR4, c[0x0][0x8a0] ;  /* 0x00011400ff0477ac */ /* 0x000ea40008000800 */
[----:B--2---:R-:W-:Y:S02]  /*0240*/  MOV R47, UR4 ;  /* 0x00000004002f7c02 */ /* 0x004fe40008000f00 */
.L_x_2:
[----:B-12---:R-:W1:Y:S01]  /*0250*/  LDC.64 R4, c[0x0][0x888] ;  /* 0x00022200ff047b82 */ /* 0x006e620000000a00 */
[----:B------:R-:W-:Y:S01]  /*0260*/  IMAD.U32 R0, RZ, RZ, UR6 ;  /* 0x00000006ff007e24 */ /* 0x000fe2000f8e00ff */
[----:B------:R-:W-:Y:S01]  /*0270*/  ISETP.EQ.U32.AND P4, PT, R2, RZ, PT ;  /* 0x000000ff0200720c */ /* 0x000fe20003f82070 */
[----:B------:R-:W-:Y:S03]  /*0280*/  BSSY.RECONVERGENT B0, `(.L_x_4) ;  /* 0x0000012000007945 */ /* 0x000fe60003800200 */
[----:B------:R-:W-:Y:S02]  /*0290*/  ISETP.NE.OR P1, PT, R0, 0x1, !P2 ;  /* 0x000000010000780c */ /* 0x000fe40005725670 */
[----:B-1----:R-:W-:-:S04]  /*02a0*/  ISETP.NE.U32.AND P0, PT, R4, RZ, PT ;  /* 0x000000ff0400720c */ /* 0x002fc80003f05070 */
[----:B------:R-:W-:-:S13]  /*02b0*/  ISETP.NE.AND.EX P0, PT, R5, RZ, PT, P0 ;  /* 0x000000ff0500720c */ /* 0x000fda0003f05300 */
[----:B------:R-:W-:Y:S01]  /*02c0*/  VOTEU.ANY UP4, P0 ;  /* 0x0000000000ff7886 */ /* 0x000fe20000080100 */
[----:B------:R-:W-:Y:S02]  /*02d0*/  PLOP3.LUT P3, PT, PT, PT, UP4, 0x80, 0x8 ;  /* 0x000000000008781c */ /* 0x000fe40003f6f048 */
[----:B------:R-:W-:Y:S02]  /*02e0*/  ISETP.NE.OR P0, PT, R0, 0x3, !P2 ;  /* 0x000000030000780c */ /* 0x000fe40005705670 */
[----:B------:R-:W-:-:S04]  /*02f0*/  ISETP.EQ.OR.EX P5, PT, R3, RZ, !P3, P4 ;  /* 0x000000ff0300720c */ /* 0x000fc80005fa2740 */
[----:B------:R-:W-:Y:S01]  /*0300*/  P2R R101, PR, RZ, 0x20 ;  /* 0x00000020ff657803 */ /* 0x000fe20000000000 */
[----:B------:R-:W-:Y:S05]  /*0310*/  @P1 BRA `(.L_x_5) ;  /* 0x0000000000201947 */ /* 0x000fea0003800000 */
[----:B------:R-:W1:Y:S02]  /*0320*/  LDCU.64 UR4, c[0x0][0x348] ;  /* 0x00006900ff0477ac */ /* 0x000e640008000a00 */
[----:B-1----:R-:W-:Y:S02]  /*0330*/  UIADD3 UR8, UP1, UPT, UR4, 0x80, URZ ;  /* 0x0000008004087890 */ /* 0x002fe4000ff3e0ff */
[----:B------:R-:W-:Y:S02]  /*0340*/  UIADD3 UR4, UP0, UPT, UR4, 0x180, URZ ;  /* 0x0000018004047890 */ /* 0x000fe4000ff1e0ff */
[----:B------:R-:W-:Y:S02]  /*0350*/  UIADD3.X UR9, UPT, UPT, URZ, UR5, URZ, UP1, !UPT ;  /* 0x00000005ff097290 */ /* 0x000fe40008ffe4ff */
[----:B------:R-:W-:-:S07]  /*0360*/  UIADD3.X UR5, UPT, UPT, URZ, UR5, URZ, UP0, !UPT ;  /* 0x00000005ff057290 */ /* 0x000fce00087fe4ff */
[----:B------:R1:W-:Y:S02]  /*0370*/  UTMACCTL.PF [UR8] ;  /* 0x00000000080079b9 */ /* 0x0003e40008040000 */
[----:B------:R1:W-:Y:S02]  /*0380*/  UTMACCTL.PF [UR4] ;  /* 0x00000000040079b9 */ /* 0x0003e40008040000 */
[----:B-1----:R-:W-:Y:S01]  /*0390*/  NOP ;  /* 0x0000000000007918 */ /* 0x002fe20000000000 */
.L_x_5:
[----:B------:R-:W-:Y:S05]  /*03a0*/  BSYNC.RECONVERGENT B0 ;  /* 0x0000000000007941 */ /* 0x000fea0003800200 */
.L_x_4:
[----:B------:R-:W-:Y:S04]  /*03b0*/  BSSY.RECONVERGENT B0, `(.L_x_6) ;  /* 0x000000a000007945 */ /* 0x000fe80003800200 */
        /* <DEDUP_REMOVED lines=9> */
.L_x_7:
[----:B------:R-:W-:Y:S05]  /*0450*/  BSYNC.RECONVERGENT B0 ;  /* 0x0000000000007941 */ /* 0x000fea0003800200 */
.L_x_6:
[----:B------:R-:W-:Y:S01]  /*0460*/  UPLOP3.LUT UP1, UPT, UPT, UPT, UPT, 0x80, 0x8 ;  /* 0x000000000008789c */ /* 0x000fe20003f2f070 */
[----:B------:R-:W-:Y:S10]  /*0470*/  @!P5 BRA `(.L_x_8) ;  /* 0x000000000024d947 */ /* 0x000ff40003800000 */
[----:B------:R-:W-:Y:S01]  /*0480*/  ISETP.NE.U32.AND P1, PT, R2, RZ, PT ;  /* 0x000000ff0200720c */ /* 0x000fe20003f25070 */
[----:B------:R-:W-:Y:S01]  /*0490*/  USEL UR4, URZ, 0xffffffff, UP4 ;  /* 0xffffffffff047887 */ /* 0x000fe2000a000000 */
[----:B-----5:R-:W-:Y:S02]  /*04a0*/  FSETP.NEU.AND P0, PT, R49, RZ, PT ;  /* 0x000000ff3100720b */ /* 0x020fe40003f0d000 */
[----:B------:R-:W-:-:S11]  /*04b0*/  ISETP.NE.AND.EX P1, PT, R3, RZ, PT, P1 ;  /* 0x000000ff0300720c */ /* 0x000fd60003f25310 */
[----:B------:R-:W-:Y:S02]  /*04c0*/  VOTEU.ANY UP0, P0 ;  /* 0x0000000000ff7886 */ /* 0x000fe40000000100 */
[----:B------:R-:W-:-:S05]  /*04d0*/  VOTEU.ANY UP1, P1 ;  /* 0x0000000000ff7886 */ /* 0x000fca0000820100 */
[----:B------:R-:W-:-:S04]  /*04e0*/  @!UP1 USEL UR4, URZ, 0xffffffff, UP0 ;  /* 0xffffffffff049887 */ /* 0x000fc80008000000 */
[----:B------:R-:W-:-:S04]  /*04f0*/  ULOP3.LUT UR4, UR4, 0x1, URZ, 0xc0, !UPT ;  /* 0x0000000104047892 */ /* 0x000fc8000f8ec0ff */
[----:B------:R-:W-:-:S11]  /*0500*/  UISETP.NE.U32.AND UP1, UPT, UR4, 0x1, UPT ;  /* 0x000000010400788c */ /* 0x000fd6000bf25070 */
.L_x_8:
[----:B------:R-:W1:Y:S01]  /*0510*/  SHFL.IDX PT, R2, R100, RZ, 0x1f ;  /* 0x00001fff64027589 */ /* 0x000e6200000e0000 */
[----:B------:R-:W-:-:S04]  /*0520*/  UISETP.NE.AND UP0, UPT, UR6, 0x2, UPT ;  /* 0x000000020600788c */ /* 0x000fc8000bf05270 */
[----:B------:R-:W-:Y:S01]  /*0530*/  USEL UR15, URZ, 0x1, UP0 ;  /* 0x00000001ff0f7887 */ /* 0x000fe20008000000 */
[----:B-1----:R-:W-:-:S13]  /*0540*/  ISETP.NE.AND P0, PT, R2, RZ, PT ;  /* 0x000000ff0200720c */ /* 0x002fda0003f05270 */
[----:B------:R-:W-:Y:S05]  /*0550*/  @P0 BRA `(.L_x_9) ;  /* 0x0000000000680947 */ /* 0x000fea0003800000 */
[----:B------:R-:W1:Y:S01]  /*0560*/  S2UR UR5, SR_CgaCtaId ;  /* 0x00000000000579c3 */ /* 0x000e620000008800 */
[----:B------:R-:W-:Y:S01]  /*0570*/  UMOV UR7, 0x400 ;  /* 0x0000040000077882 */ /* 0x000fe20000000000 */
[----:B------:R-:W-:Y:S01]  /*0580*/  UMOV UR4, 0x1 ;  /* 0x0000000100047882 */ /* 0x000fe20000000000 */
[----:B------:R-:W-:Y:S01]  /*0590*/  ELECT P0, URZ, PT ;  /* 0x0000000000ff782f */ /* 0x000fe20003800000 */
[----:B------:R-:W-:-:S04]  /*05a0*/  UIADD3 UR8, UPT, UPT, -UR4, 0x100000, URZ ;  /* 0x0010000004087890 */ /* 0x000fc8000fffe1ff */
[----:B------:R-:W-:Y:S02]  /*05b0*/  USHF.L.U32 UR9, UR8, 0xb, URZ ;  /* 0x0000000b08097899 */ /* 0x000fe400080006ff */
[----:B------:R-:W-:Y:S02]  /*05c0*/  USHF.L.U32 UR8, UR8, 0x1, URZ ;  /* 0x0000000108087899 */ /* 0x000fe400080006ff */
[----:B-1----:R-:W-:Y:S01]  /*05d0*/  ULEA UR5, UR5, UR7, 0x18 ;  /* 0x0000000705057291 */ /* 0x002fe2000f8ec0ff */
[----:B------:R-:W1:Y:S11]  /*05e0*/  FENCE.VIEW.ASYNC.S ;  /* 0x00000000000073c6 */ /* 0x000e760000000000 */
[----:B-1----:R1:W2:Y:S01]  /*05f0*/  SYNCS.EXCH.64 URZ, [UR5], UR8 ;  /* 0x0000000805ff75b2 */ /* 0x0022a20008000100 */
[----:B------:R1:W3:Y:S01]  /*0600*/  SYNCS.EXCH.64 URZ, [UR5+0x40], UR8 ;  /* 0x0000400805ff75b2 */ /* 0x0002e20008000100 */
[----:B------:R1:W4:Y:S01]  /*0610*/  SYNCS.EXCH.64 URZ, [UR5+0x8], UR8 ;  /* 0x0000080805ff75b2 */ /* 0x0003220008000100 */
[----:B------:R1:W1:Y:S01]  /*0620*/  SYNCS.EXCH.64 URZ, [UR5+0x48], UR8 ;  /* 0x0000480805ff75b2 */ /* 0x0002620008000100 */
        /* <DEDUP_REMOVED lines=12> */
[----:B------:R-:W-:Y:S01]  /*06f0*/  NOP ;  /* 0x0000000000007918 */ /* 0x000fe20000000000 */
.L_x_9:
[----:B------:R-:W2:Y:S01]  /*0700*/  SHFL.IDX PT, R2, R100, RZ, 0x1f ;  /* 0x00001fff64027589 */ /* 0x000ea200000e0000 */
[----:B------:R-:W-:Y:S01]  /*0710*/  NOP ;  /* 0x0000000000007918 */ /* 0x000fe20000000000 */
[----:B--2---:R-:W-:-:S13]  /*0720*/  ISETP.NE.AND P0, PT, R2, 0x1, PT ;  /* 0x000000010200780c */ /* 0x004fda0003f05270 */
[----:B------:R-:W-:Y:S05]  /*0730*/  @P0 BRA `(.L_x_10) ;  /* 0x0000000000500947 */ /* 0x000fea0003800000 */
[----:B------:R-:W2:Y:S01]  /*0740*/  S2UR UR7, SR_CgaCtaId ;  /* 0x00000000000779c3 */ /* 0x000ea20000008800 */
[----:B-1----:R-:W-:Y:S01]  /*0750*/  UMOV UR8, 0x400 ;  /* 0x0000040000087882 */ /* 0x002fe20000000000 */
[----:B------:R-:W-:Y:S01]  /*0760*/  UMOV UR5, 0x20 ;  /* 0x0000002000057882 */ /* 0x000fe20000000000 */
[----:B------:R-:W-:Y:S01]  /*0770*/  UMOV UR4, 0x80 ;  /* 0x0000008000047882 */ /* 0x000fe20000000000 */
[----:B------:R-:W-:Y:S01]  /*0780*/  ELECT P0, URZ, PT ;  /* 0x0000000000ff782f */ /* 0x000fe20003800000 */
[----:B--2---:R-:W-:Y:S02]  /*0790*/  ULEA UR7, UR7, UR8, 0x18 ;  /* 0x0000000807077291 */ /* 0x004fe4000f8ec0ff */
[----:B------:R-:W-:-:S04]  /*07a0*/  UIADD3 UR8, UPT, UPT, -UR5, 0x100000, URZ ;  /* 0x0010000005087890 */ /* 0x000fc8000fffe1ff */
[----:B------:R-:W-:Y:S02]  /*07b0*/  USHF.L.U32 UR9, UR8, 0xb, URZ ;  /* 0x0000000b08097899 */ /* 0x000fe400080006ff */
[----:B------:R-:W-:Y:S02]  /*07c0*/  USHF.L.U32 UR8, UR8, 0x1, URZ ;  /* 0x0000000108087899 */ /* 0x000fe400080006ff */
[----:B------:R-:W-:-:S04]  /*07d0*/  UIADD3 UR4, UPT, UPT, -UR4, 0x100000, URZ ;  /* 0x0010000004047890 */ /* 0x000fc8000fffe1ff */
[----:B------:R-:W-:Y:S02]  /*07e0*/  USHF.L.U32 UR5, UR4, 0xb, URZ ;  /* 0x0000000b04057899 */ /* 0x000fe400080006ff */
[----:B------:R-:W-:Y:S01]  /*07f0*/  USHF.L.U32 UR4, UR4, 0x1, URZ ;  /* 0x0000000104047899 */ /* 0x000fe200080006ff */
[----:B------:R-:W1:Y:S03]  /*0800*/  FENCE.VIEW.ASYNC.S ;  /* 0x00000000000073c6 */ /* 0x000e660000000000 */
[----:B-1----:R2:W1:Y:S08]  /*0810*/  SYNCS.EXCH.64 URZ, [UR7+0x80], UR8 ;  /* 0x0000800807ff75b2 */ /* 0x0024700008000100 */
[----:B------:R2:W1:Y:S01]  /*0820*/  SYNCS.EXCH.64 URZ, [UR7+0x98], UR4 ;  /* 0x0000980407ff75b2 */ /* 0x0004620008000100 */
[----:B------:R2:W1:Y:S01]  /*0830*/  SYNCS.EXCH.64 URZ, [UR7+0x88], UR8 ;  /* 0x0000880807ff75b2 */ /* 0x0004620008000100 */
[----:B------:R2:W1:Y:S01]  /*0840*/  SYNCS.EXCH.64 URZ, [UR7+0xa0], UR4 ;  /* 0x0000a00407ff75b2 */ /* 0x0004620008000100 */
[----:B------:R2:W1:Y:S01]  /*0850*/  SYNCS.EXCH.64 URZ, [UR7+0x90], UR8 ;  /* 0x0000900807ff75b2 */ /* 0x0004620008000100 */
[----:B------:R2:W1:Y:S02]  /*0860*/  SYNCS.EXCH.64 URZ, [UR7+0xa8], UR4 ;  /* 0x0000a80407ff75b2 */ /* 0x0004640008000100 */
[----:B--2---:R-:W-:Y:S01]  /*0870*/  NOP ;  /* 0x0000000000007918 */ /* 0x004fe20000000000 */
.L_x_10:
[----:B------:R-:W2:Y:S01]  /*0880*/  SHFL.IDX PT, R2, R100, RZ, 0x1f ;  /* 0x00001fff64027589 */ /* 0x000ea200000e0000 */
[----:B------:R-:W-:Y:S01]  /*0890*/  NOP ;  /* 0x0000000000007918 */ /* 0x000fe20000000000 */
[----:B--2---:R-:W-:-:S13]  /*08a0*/  ISETP.NE.AND P0, PT, R2, 0x3, PT ;  /* 0x000000030200780c */ /* 0x004fda0003f05270 */
[----:B------:R-:W-:Y:S05]  /*08b0*/  @P0 BRA `(.L_x_11) ;  /* 0x0000000000300947 */ /* 0x000fea0003800000 */
[----:B-1----:R-:W1:Y:S01]  /*08c0*/  S2UR UR5, SR_CgaCtaId ;  /* 0x00000000000579c3 */ /* 0x002e620000008800 */
        /* <DEDUP_REMOVED lines=8> */
[----:B-1----:R2:W1:Y:S01]  /*0950*/  SYNCS.EXCH.64 URZ, [UR5+0xb0], UR8 ;  /* 0x0000b00805ff75b2 */ /* 0x0024620008000100 */
[----:B------:R2:W1:Y:S02]  /*0960*/  SYNCS.EXCH.64 URZ, [UR5+0xb8], UR8 ;  /* 0x0000b80805ff75b2 */ /* 0x0004640008000100 */
[----:B--2---:R-:W-:Y:S01]  /*0970*/  NOP ;  /* 0x0000000000007918 */ /* 0x004fe20000000000 */
.L_x_11:
[----:B------:R-:W2:Y:S01]  /*0980*/  SHFL.IDX PT, R2, R100, RZ, 0x1f ;  /* 0x00001fff64027589 */ /* 0x000ea200000e0000 */
[----:B------:R-:W-:Y:S01]  /*0990*/  NOP ;  /* 0x0000000000007918 */ /* 0x000fe20000000000 */
[----:B--2---:R-:W-:-:S13]  /*09a0*/  ISETP.NE.AND P0, PT, R2, 0x4, PT ;  /* 0x000000040200780c */ /* 0x004fda0003f05270 */
[----:B------:R-:W-:Y:S05]  /*09b0*/  @P0 BRA `(.L_x_12) ;  /* 0x0000000000440947 */ /* 0x000fea0003800000 */
[----:B-1----:R-:W1:Y:S01]  /*09c0*/  S2UR UR5, SR_CgaCtaId ;  /* 0x00000000000579c3 */ /* 0x002e620000008800 */
[----:B------:R-:W-:Y:S01]  /*09d0*/  UMOV UR8, 0x100 ;  /* 0x0000010000087882 */ /* 0x000fe20000000000 */
[----:B------:R-:W-:Y:S01]  /*09e0*/  UMOV UR7, 0x400 ;  /* 0x0000040000077882 */ /* 0x000fe20000000000 */
[----:B------:R-:W-:Y:S01]  /*09f0*/  USEL UR8, UR8, 0xe0, UP1 ;  /* 0x000000e008087887 */ /* 0x000fe20008800000 */
[----:B------:R-:W-:Y:S01]  /*0a00*/  UMOV UR4, 0x1 ;  /* 0x0000000100047882 */ /* 0x000fe20000000000 */
[----:B------:R-:W-:Y:S01]  /*0a10*/  ELECT P0, URZ, PT ;  /* 0x0000000000ff782f */ /* 0x000fe20003800000 */
[----:B------:R-:W-:-:S04]  /*0a20*/  UIADD3 UR10, UPT, UPT, -UR4, 0x100000, URZ ;  /* 0x00100000040a7890 */ /* 0x000fc8000fffe1ff */
[----:B------:R-:W-:Y:S02]  /*0a30*/  USHF.L.U32 UR11, UR10, 0xb, URZ ;  /* 0x0000000b0a0b7899 */ /* 0x000fe400080006ff */
[----:B------:R-:W-:Y:S02]  /*0a40*/  USHF.L.U32 UR10, UR10, 0x1, URZ ;  /* 0x000000010a0a7899 */ /* 0x000fe400080006ff */
        /* <DEDUP_REMOVED lines=8> */
.L_x_12:
        /* <DEDUP_REMOVED lines=20> */
[----:B------:R2:W1:Y:S02]  /*0c10*/  SYNCS.EXCH.64 URZ, [UR7+0xe8], UR4 ;  /* 0x0000e80407ff75b2 */ /* 0x0004640008000100 */
[----:B--2---:R-:W-:Y:S01]  /*0c20*/  NOP ;  /* 0x0000000000007918 */ /* 0x004fe20000000000 */
.L_x_13:
[----:B-1----:R-:W1:Y:S01]  /*0c30*/  S2UR UR8, SR_CTAID.X ;  /* 0x00000000000879c3 */ /* 0x002e620000002500 */
[----:B------:R-:W-:-:S05]  /*0c40*/  CS2R.32 R91, SR_CgaSize ;  /* 0x00000000005b7805 */ /* 0x000fca0000008a00 */
[----:B------:R-:W-:-:S05]  /*0c50*/  IMAD R91, R91, -0xa0, RZ ;  /* 0xffffff605b5b7824 */ /* 0x000fca00078e02ff */
[----:B------:R-:W-:-:S14]  /*0c60*/  R2UR UR7, R91 ;  /* 0x000000005b0772ca */ /* 0x000fdc00000e0000 */
[----:B------:R-:W2:Y:S01]  /*0c70*/  LDCU UR7, c[0x0][UR7+0x2b0] ;  /* 0x00005600070777ac */ /* 0x000ea20008000800 */
[----:B------:R-:W1:Y:S01]  /*0c80*/  S2R R17, SR_CTAID.Z ;  /* 0x0000000000117919 */ /* 0x000e620000002700 */
[----:B------:R-:W-:Y:S01]  /*0c90*/  NOP ;  /* 0x0000000000007918 */ /* 0x000fe20000000000 */
[----:B------:R-:W-:-:S05]  /*0ca0*/  CS2R.32 R91, SR_CgaSize ;  /* 0x00000000005b7805 */ /* 0x000fca0000008a00 */
[----:B------:R-:W-:-:S05]  /*0cb0*/  IMAD R91, R91, -0xa0, RZ ;  /* 0xffffff605b5b7824 */ /* 0x000fca00078e02ff */
[----:B------:R-:W-:-:S14]  /*0cc0*/  R2UR UR4, R91 ;  /* 0x000000005b0472ca */ /* 0x000fdc00000e0000 */
[----:B------:R-:W3:Y:S01]  /*0cd0*/  LDCU UR4, c[0x0][UR4+0x2b4] ;  /* 0x00005680040477ac */ /* 0x000ee20008000800 */
[----:B------:R-:W4:Y:S08]  /*0ce0*/  S2UR UR5, SR_CTAID.Y ;  /* 0x00000000000579c3 */ /* 0x000f300000002600 */
[----:B------:R-:W3:Y:S01]  /*0cf0*/  LDC R10, c[0x0][0xb24] ;  /* 0x0002c900ff0a7b82 */ /* 0x000ee20000000800 */
[----:B-1----:R-:W-:-:S02]  /*0d00*/  I2FP.F32.U32 R91, UR8 ;  /* 0x00000008005b7c45 */ /* 0x002fc40008201000 */
[----:B------:R-:W-:-:S05]  /*0d10*/  CS2R.32 R3, SR_CgaSize ;  /* 0x0000000000037805 */ /* 0x000fca0000008a00 */
[----:B------:R-:W-:-:S06]  /*0d20*/  IMAD R3, R3, -0xa0, RZ ;  /* 0xffffff6003037824 */ /* 0x000fcc00078e02ff */
[----:B------:R-:W1:Y:S01]  /*0d30*/  LDC R3, c[0x0][R3+0x2a0] ;  /* 0x0000a80003037b82 */ /* 0x000e620000000800 */
[----:B------:R-:W-:Y:S01]  /*0d40*/  MOV R18, UR8 ;  /* 0x0000000800127c02 */ /* 0x000fe20008000f00 */
[----:B--2---:R-:W-:Y:S01]  /*0d50*/  FMUL R91, R91, UR7 ;  /* 0x000000075b5b7c20 */ /* 0x004fe20008400000 */
[----:B----4-:R-:W-:Y:S02]  /*0d60*/  I2FP.F32.U32 R90, UR5 ;  /* 0x00000005005a7c45 */ /* 0x010fe40008201000 */
[----:B------:R-:W-:-:S05]  /*0d70*/  CS2R.32 R2, SR_CgaSize ;  /* 0x0000000000027805 */ /* 0x000fca0000008a00 */
[----:B------:R-:W-:-:S06]  /*0d80*/  IMAD R2, R2, -0xa0, RZ ;  /* 0xffffff6002027824 */ /* 0x000fcc00078e02ff */
[----:B------:R-:W2:Y:S01]  /*0d90*/  LDC R2, c[0x0][R2+0x2a4] ;  /* 0x0000a90002027b82 */ /* 0x000ea20000000800 */
[----:B------:R-:W-:Y:S01]  /*0da0*/  MOV R14, UR5 ;  /* 0x00000005000e7c02 */ /* 0x000fe20008000f00 */
[----:B------:R-:W4:Y:S01]  /*0db0*/  F2I.U32.TRUNC.NTZ R91, R91 ;  /* 0x0000005b005b7305 */ /* 0x000f22000020f000 */
[----:B---3--:R-:W-:-:S05]  /*0dc0*/  FMUL R90, R90, UR4 ;  /* 0x000000045a5a7c20 */ /* 0x008fca0008400000 */
[----:B------:R-:W-:Y:S01]  /*0dd0*/  BAR.SYNC.DEFER_BLOCKING 0x0 ;  /* 0x0000000000007b1d */ /* 0x000fe20000010000 */
[----:B------:R-:W-:-:S05]  /*0de0*/  ISETP.GE.AND P0, PT, R10, 0x1, PT ;  /* 0x000000010a00780c */ /* 0x000fca0003f06270 */
[----:B------:R-:W3:Y:S01]  /*0df0*/  F2I.U32.TRUNC.NTZ R90, R90 ;  /* 0x0000005a005a7305 */ /* 0x000ee2000020f000 */
[----:B----4-:R-:W-:-:S05]  /*0e00*/  IADD3 R91, PT, PT, -R91, RZ, RZ ;  /* 0x000000ff5b5b7210 */ /* 0x010fca0007ffe1ff */
[----:B-1----:R-:W-:Y:S01]  /*0e10*/  IMAD R91, R3, R91, UR8 ;  /* 0x00000008035b7e24 */ /* 0x002fe2000f8e025b */
[----:B---3--:R-:W-:-:S05]  /*0e20*/  IADD3 R90, PT, PT, -R90, RZ, RZ ;  /* 0x000000ff5a5a7210 */ /* 0x008fca0007ffe1ff */
[----:B--2---:R-:W-:Y:S01]  /*0e30*/  IMAD R90, R2, R90, UR5 ;  /* 0x00000005025a7e24 */ /* 0x004fe2000f8e025a */
[----:B------:R-:W-:Y:S06]  /*0e40*/  @!P0 BRA `(.L_x_14) ;  /* 0x0000000000b88947 */ /* 0x000fec0003800000 */
[----:B------:R-:W1:Y:S01]  /*0e50*/  LDC.64 R4, c[0x0][0xb18] ;  /* 0x0002c600ff047b82 */ /* 0x000e620000000a00 */
[----:B------:R-:W-:-:S07]  /*0e60*/  ISETP.NE.AND P0, PT, R10, 0x1, PT ;  /* 0x000000010a00780c */ /* 0x000fce0003f05270 */
[----:B------:R-:W2:Y:S08]  /*0e70*/  LDC R9, c[0x0][0xb0c] ;  /* 0x0002c300ff097b82 */ /* 0x000eb00000000800 */
[----:B------:R-:W3:Y:S08]  /*0e80*/  LDC R12, c[0x0][0x370] ;  /* 0x0000dc00ff0c7b82 */ /* 0x000ef00000000800 */
[----:B------:R-:W4:Y:S01]  /*0e90*/  LDC R11, c[0x0][0x374] ;  /* 0x0000dd00ff0b7b82 */ /* 0x000f220000000800 */
[----:B-1----:R-:W-:-:S07]  /*0ea0*/  ISETP.NE.AND P1, PT, R4, 0x1, PT ;  /* 0x000000010400780c */ /* 0x002fce0003f25270 */
[----:B------:R-:W3:Y:S01]  /*0eb0*/  LDC.64 R6, c[0x0][0xb10] ;  /* 0x0002c400ff067b82 */ /* 0x000ee20000000a00 */
[----:B--2---:R-:W-:-:S07]  /*0ec0*/  ISETP.NE.AND P3, PT, R9, 0x1, PT ;  /* 0x000000010900780c */ /* 0x004fce0003f65270 */
[----:B------:R-:W1:Y:S08]  /*0ed0*/  LDC R8, c[0x0][0xb20] ;  /* 0x0002c800ff087b82 */ /* 0x000e700000000800 */
[----:B------:R-:W2:Y:S01]  /*0ee0*/  LDC.64 R2, c[0x0][0xb28] ;  /* 0x0002ca00ff027b82 */ /* 0x000ea20000000a00 */
[----:B----4-:R-:W-:-:S04]  /*0ef0*/  IMAD.HI.U32 R13, R11, R5, RZ ;  /* 0x000000050b0d7227 */ /* 0x010fc800078e00ff */
[----:B------:R-:W-:-:S04]  /*0f00*/  IMAD.HI.U32 R5, R14, R5, RZ ;  /* 0x000000050e057227 */ /* 0x000fc800078e00ff */
[----:B---3--:R-:W-:-:S05]  /*0f10*/  IMAD.HI.U32 R15, R12, R6, RZ ;  /* 0x000000060c0f7227 */ /* 0x008fca00078e00ff */
[-C--:B------:R-:W-:Y:S01]  /*0f20*/  @P3 SHF.R.U32.HI R12, RZ, R7.reuse, R15 ;  /* 0x00000007ff0c3219 */ /* 0x080fe2000001160f */
[----:B------:R-:W-:Y:S01]  /*0f30*/  IMAD.HI.U32 R15, R18, R6, RZ ;  /* 0x00000006120f7227 */ /* 0x000fe200078e00ff */
[-C--:B-1----:R-:W-:Y:S02]  /*0f40*/  @P1 SHF.R.U32.HI R11, RZ, R8.reuse, R13 ;  /* 0x00000008ff0b1219 */ /* 0x082fe4000001160d */
[----:B------:R-:W-:Y:S02]  /*0f50*/  SHF.R.U32.HI R5, RZ, R8, R5 ;  /* 0x00000008ff057219 */ /* 0x000fe40000011605 */
[----:B------:R-:W-:Y:S02]  /*0f60*/  SHF.R.U32.HI R15, RZ, R7, R15 ;  /* 0x00000007ff0f7219 */ /* 0x000fe4000001160f */
[----:B------:R-:W-:Y:S01]  /*0f70*/  SEL R5, R14, R5, !P1 ;  /* 0x000000050e057207 */ /* 0x000fe20004800000 */
[----:B--2---:R-:W-:Y:S01]  /*0f80*/  IMAD.HI.U32 R13, R11, R2, RZ ;  /* 0x000000020b0d7227 */ /* 0x004fe200078e00ff */
[----:B------:R-:W-:-:S03]  /*0f90*/  SEL R15, R18, R15, !P3 ;  /* 0x0000000f120f7207 */ /* 0x000fc60005800000 */
[----:B------:R-:W-:Y:S01]  /*0fa0*/  IMAD.HI.U32 R6, R12, R2, RZ ;  /* 0x000000020c067227 */ /* 0x000fe200078e00ff */
[----:B------:R-:W-:-:S04]  /*0fb0*/  @P0 SHF.R.U32.HI R11, RZ, R3, R13 ;  /* 0x00000003ff0b0219 */ /* 0x000fc8000001160d */
[----:B------:R-:W-:Y:S01]  /*0fc0*/  @P0 SHF.R.U32.HI R12, RZ, R3, R6 ;  /* 0x00000003ff0c0219 */ /* 0x000fe20000011606 */
[----:B------:R-:W-:-:S04]  /*0fd0*/  IMAD R11, R11, R10, RZ ;  /* 0x0000000a0b0b7224 */ /* 0x000fc800078e02ff */
[----:B------:R-:W-:Y:S01]  /*0fe0*/  IMAD R6, R12, R10, RZ ;  /* 0x0000000a0c067224 */ /* 0x000fe200078e02ff */
[----:B------:R-:W-:-:S04]  /*0ff0*/  ISETP.GE.AND P1, PT, R5, R11, PT ;  /* 0x0000000b0500720c */ /* 0x000fc80003f26270 */
[----:B------:R-:W-:Y:S01]  /*1000*/  ISETP.GE.OR P1, PT, R15, R6, P1 ;  /* 0x000000060f00720c */ /* 0x000fe20000f26670 */
[----:B------:R-:W-:-:S05]  /*1010*/  IMAD.HI.U32 R6, R5, R2, RZ ;  /* 0x0000000205067227 */ /* 0x000fca00078e00ff */
[----:B------:R-:W-:-:S04]  /*1020*/  SHF.R.U32.HI R6, RZ, R3, R6 ;  /* 0x00000003ff067219 */ /* 0x000fc80000011606 */
[----:B------:R-:W-:-:S03]  /*1030*/  SEL R6, R5, R6, !P0 ;  /* 0x0000000605067207 */ /* 0x000fc60004000000 */
[----:B------:R-:W-:Y:S01]  /*1040*/  @!P1 IMAD.HI.U32 R7, R15, R2, RZ ;  /* 0x000000020f079227 */ /* 0x000fe200078e00ff */
[----:B------:R-:W-:-:S04]  /*1050*/  IADD3 R2, PT, PT, -R6, RZ, RZ ;  /* 0x000000ff06027210 */ /* 0x000fc80007ffe1ff */
[----:B------:R-:W-:Y:S01]  /*1060*/  @!P1 SHF.R.U32.HI R3, RZ, R3, R7 ;  /* 0x00000003ff039219 */ /* 0x000fe20000011607 */
[----:B------:R-:W-:Y:S01]  /*1070*/  IMAD R2, R10, R2, R5 ;  /* 0x000000020a027224 */ /* 0x000fe200078e0205 */
[----:B------:R-:W-:Y:S02]  /*1080*/  IADD3 R7, PT, PT, -R5, RZ, RZ ;  /* 0x000000ff05077210 */ /* 0x000fe40007ffe1ff */
[----:B------:R-:W-:-:S03]  /*1090*/  @!P1 SEL R3, R15, R3, !P0 ;  /* 0x000000030f039207 */ /* 0x000fc60004000000 */
[----:B------:R-:W-:Y:S02]  /*10a0*/  IMAD R7, R4, R7, R14 ;  /* 0x0000000704077224 */ /* 0x000fe400078e020e */
[--C-:B------:R-:W-:Y:S02]  /*10b0*/  @!P1 IMAD.IADD R6, R6, 0x1, -R3.reuse ;  /* 0x0000000106069824 */ /* 0x100fe400078e0a03 */
[----:B------:R-:W-:Y:S01]  /*10c0*/  @!P1 IMAD R3, R2, R12, R3 ;  /* 0x0000000c02039224 */ /* 0x000fe200078e0203 */
[----:B------:R-:W-:Y:S01]  /*10d0*/  IADD3 R2, PT, PT, -R15, RZ, RZ ;  /* 0x000000ff0f027210 */ /* 0x000fe20007ffe1ff */
[----:B------:R-:W-:Y:S02]  /*10e0*/  @!P1 IMAD R5, R6, R10, R15 ;  /* 0x0000000a06059224 */ /* 0x000fe400078e020f */
[----:B------:R-:W-:Y:S02]  /*10f0*/  @!P1 IMAD.MOV.U32 R15, RZ, RZ, R3 ;  /* 0x000000ffff0f9224 */ /* 0x000fe400078e0003 */
[----:B------:R-:W-:-:S02]  /*1100*/  IMAD R2, R9, R2, R18 ;  /* 0x0000000209027224 */ /* 0x000fc400078e0212 */
[----:B------:R-:W-:Y:S02]  /*1110*/  IMAD R14, R5, R4, R7 ;  /* 0x00000004050e7224 */ /* 0x000fe400078e0207 */
[----:B------:R-:W-:Y:S02]  /*1120*/  IMAD R18, R15, R9, R2 ;  /* 0x000000090f127224 */ /* 0x000fe400078e0202 */
.L_x_14:
[----:B------:R-:W1:Y:S01]  /*1130*/  LDCU UR4, c[0x0][0xb30] ;  /* 0x00016600ff0477ac */ /* 0x000e620008000800 */
[----:B------:R-:W2:Y:S08]  /*1140*/  S2UR UR45, SR_CgaCtaId ;  /* 0x00000000002d79c3 */ /* 0x000eb00000008800 */
[----:B------:R-:W3:Y:S01]  /*1150*/  LDC R40, c[0x0][0xb24] ;  /* 0x0002c900ff287b82 */ /* 0x000ee20000000800 */
[----:B-1----:R-:W-:-:S09]  /*1160*/  UISETP.NE.AND UP0, UPT, UR4, 0x1, UPT ;  /* 0x000000010400788c */ /* 0x002fd2000bf05270 */
[----:B--2---:R-:W-:Y:S05]  /*1170*/  BRA.U UP0, `(.L_x_15) ;  /* 0x0000000100407547 */ /* 0x004fea000b800000 */
[----:B------:R-:W1:Y:S08]  /*1180*/  LDC.64 R4, c[0x0][0xb10] ;  /* 0x0002c400ff047b82 */ /* 0x000e700000000a00 */
[----:B------:R-:W2:Y:S08]  /*1190*/  LDC.64 R2, c[0x0][0xb18] ;  /* 0x0002c600ff027b82 */ /* 0x000eb00000000a00 */
[----:B------:R-:W4:Y:S08]  /*11a0*/  LDC R6, c[0x0][0xb20] ;  /* 0x0002c800ff067b82 */ /* 0x000f300000000800 */
[----:B------:R-:W3:Y:S01]  /*11b0*/  LDC R7, c[0x0][0xb0c] ;  /* 0x0002c300ff077b82 */ /* 0x000ee20000000800 */
[----:B-1----:R-:W-:-:S05]  /*11c0*/  IMAD.HI.U32 R4, R18, R4, RZ ;  /* 0x0000000412047227 */ /* 0x002fca00078e00ff */
[----:B------:R-:W-:Y:S01]  /*11d0*/  SHF.R.U32.HI R4, RZ, R5, R4 ;  /* 0x00000005ff047219 */ /* 0x000fe20000011604 */
[----:B--2---:R-:W-:Y:S01]  /*11e0*/  IMAD.HI.U32 R3, R14, R3, RZ ;  /* 0x000000030e037227 */ /* 0x004fe200078e00ff */
[----:B------:R-:W-:-:S04]  /*11f0*/  ISETP.NE.AND P0, PT, R2, 0x1, PT ;  /* 0x000000010200780c */ /* 0x000fc80003f05270 */
[----:B----4-:R-:W-:-:S04]  /*1200*/  SHF.R.U32.HI R3, RZ, R6, R3 ;  /* 0x00000006ff037219 */ /* 0x010fc80000011603 */
[----:B------:R-:W-:Y:S02]  /*1210*/  SEL R3, R14, R3, !P0 ;  /* 0x000000030e037207 */ /* 0x000fe40004000000 */
[----:B---3--:R-:W-:-:S04]  /*1220*/  ISETP.NE.AND P1, PT, R7, 0x1, PT ;  /* 0x000000010700780c */ /* 0x008fc80003f25270 */
[----:B------:R-:W-:-:S05]  /*1230*/  SEL R4, R18, R4, !P1 ;  /* 0x0000000412047207 */ /* 0x000fca0004800000 */
[----:B------:R-:W-:Y:S02]  /*1240*/  IMAD.IADD R5, R3, 0x1, -R4 ;  /* 0x0000000103057824 */ /* 0x000fe400078e0a04 */
[----:B------:R-:W-:Y:S02]  /*1250*/  IMAD.IADD R3, R4, 0x1, -R3 ;  /* 0x0000000104037824 */ /* 0x000fe400078e0a03 */
[----:B------:R-:W-:Y:S02]  /*1260*/  IMAD R18, R5, R7, R18 ;  /* 0x0000000705127224 */ /* 0x000fe400078e0212 */
[----:B------:R-:W-:-:S07]  /*1270*/  IMAD R14, R3, R2, R14 ;  /* 0x00000002030e7224 */ /* 0x000fce00078e020e */
.L_x_15:
[----:B------:R-:W-:Y:S01]  /*1280*/  BAR.SYNC.DEFER_BLOCKING 0x0 ;  /* 0x0000000000007b1d */ /* 0x000fe20000010000 */
[----:B------:R-:W-:Y:S01]  /*1290*/  UISETP.NE.AND UP0, UPT, UR6, 0x2, UPT ;  /* 0x000000020600788c */ /* 0x000fe2000bf05270 */
[----:B------:R-:W-:Y:S02]  /*12a0*/  ISETP.NE.OR P0, PT, R0, 0x2, !P2 ;  /* 0x000000020000780c */ /* 0x000fe40005705670 */
[----:B------:R-:W-:-:S06]  /*12b0*/  LOP3.LUT R2, R102, 0x1f, RZ, 0xc0, !PT ;  /* 0x0000001f66027812 */ /* 0x000fcc00078ec0ff */
[----:B------:R-:W-:Y:S05]  /*12c0*/  BRA.U UP0, `(.L_x_16) ;  /* 0x00000019004c7547 */ /* 0x000fea000b800000 */
[----:B------:R-:W1:Y:S01]  /*12d0*/  LDCU UR6, c[0x0][0x388] ;  /* 0x00007100ff0677ac */ /* 0x000e620008000800 */
[----:B------:R-:W2:Y:S01]  /*12e0*/  LDC R10, c[0x0][0x370] ;  /* 0x0000dc00ff0a7b82 */ /* 0x000ea20000000800 */
[----:B------:R-:W-:Y:S01]  /*12f0*/  PLOP3.LUT P1, PT, PT, PT, UP1, 0x80, 0x8 ;  /* 0x000000000008781c */ /* 0x000fe20003f2f018 */
[----:B------:R-:W-:Y:S01]  /*1300*/  IMAD.MOV.U32 R13, RZ, RZ, RZ ;  /* 0x000000ffff0d7224 */ /* 0x000fe200078e00ff */
[----:B------:R-:W4:Y:S01]  /*1310*/  LDCU UR4, c[0x0][0x38c] ;  /* 0x00007180ff0477ac */ /* 0x000f220008000800 */
[----:B------:R-:W-:Y:S02]  /*1320*/  ISETP.EQ.OR P5, PT, R2, RZ, P0 ;  /* 0x000000ff0200720c */ /* 0x000fe400007a2670 */
[----:B------:R-:W-:Y:S01]  /*1330*/  PLOP3.LUT P1, PT, P1, PT, PT, 0x8, 0x80 ;  /* 0x000000000080781c */ /* 0x000fe20000f2e170 */
[----:B------:R-:W3:Y:S01]  /*1340*/  LDCU UR35, c[0x0][0x390] ;  /* 0x00007200ff2377ac */ /* 0x000ee20008000800 */
[----:B------:R-:W2:Y:S01]  /*1350*/  LDC R0, c[0x0][0x374] ;  /* 0x0000dd00ff007b82 */ /* 0x000ea20000000800 */
[----:B------:R-:W2:Y:S01]  /*1360*/  LDCU.64 UR36, c[0x0][0x348] ;  /* 0x00006900ff2477ac */ /* 0x000ea20008000a00 */
[----:B------:R-:W-:Y:S01]  /*1370*/  UMOV UR33, 0x1 ;  /* 0x0000000100217882 */ /* 0x000fe20000000000 */
[----:B------:R-:W-:Y:S01]  /*1380*/  UMOV UR32, URZ ;  /* 0x000000ff00207c82 */ /* 0x000fe20008000000 */
[----:B-1----:R-:W-:Y:S01]  /*1390*/  UIADD3 UR6, UPT, UPT, UR6, 0x3f, URZ ;  /* 0x0000003f06067890 */ /* 0x002fe2000fffe0ff */
[----:B------:R-:W-:Y:S01]  /*13a0*/  UMOV UR20, URZ ;  /* 0x000000ff00147c82 */ /* 0x000fe20008000000 */
[----:B------:R-:W-:-:S02]  /*13b0*/  UMOV UR31, URZ ;  /* 0x000000ff001f7c82 */ /* 0x000fc40008000000 */
[----:B------:R-:W-:-:S04]  /*13c0*/  USHF.R.S32.HI UR5, URZ, 0x1f, UR6 ;  /* 0x0000001fff057899 */ /* 0x000fc80008011406 */
[----:B------:R-:W-:-:S04]  /*13d0*/  ULEA.HI UR5, UR5, UR6, URZ, 0x6 ;  /* 0x0000000605057291 */ /* 0x000fc8000f8f30ff */
[----:B------:R-:W-:-:S04]  /*13e0*/  USHF.R.S32.HI UR5, URZ, 0x6, UR5 ;  /* 0x00000006ff057899 */ /* 0x000fc80008011405 */
[----:B----4-:R-:W-:-:S04]  /*13f0*/  UIMAD UR4, UR5, UR4, URZ ;  /* 0x00000004050472a4 */ /* 0x010fc8000f8e02ff */
[----:B---3--:R-:W-:-:S04]  /*1400*/  UIMAD UR35, UR4, UR35, URZ ;  /* 0x00000023042372a4 */ /* 0x008fc8000f8e02ff */
[----:B------:R-:W-:Y:S02]  /*1410*/  UISETP.NE.AND UP2, UPT, UR35, URZ, UPT ;  /* 0x000000ff2300728c */ /* 0x000fe4000bf45270 */
[----:B------:R-:W-:-:S04]  /*1420*/  UISETP.LT.U32.AND UP0, UPT, UR35, 0x8, UPT ;  /* 0x000000082300788c */ /* 0x000fc8000bf01070 */
[----:B------:R-:W-:-:S04]  /*1430*/  USEL UR34, UR35, 0x8, UP0 ;  /* 0x0000000823227887 */ /* 0x000fc80008000000 */
[----:B------:R-:W-:Y:S02]  /*1440*/  UIADD3 UR23, UPT, UPT, UR34, -0x1, URZ ;  /* 0xffffffff22177890 */ /* 0x000fe4000fffe0ff */
[----:B------:R-:W-:Y:S02]  /*1450*/  @!UP2 UIADD3 UR23, UPT, UPT, UR34, URZ, URZ ;  /* 0x000000ff2217a290 */ /* 0x000fe4000fffe0ff */
[----:B------:R-:W-:Y:S02]  /*1460*/  UIADD3 UR34, UPT, UPT, UR35, -UR34, URZ ;  /* 0x8000002223227290 */ /* 0x000fe4000fffe0ff */
[----:B--2---:R-:W-:-:S12]  /*1470*/  UIADD3 UR23, UPT, UPT, UR23, 0x1, URZ ;  /* 0x0000000117177890 */ /* 0x004fd8000fffe0ff */
.L_x_32:
[----:B------:R-:W1:Y:S01]  /*1480*/  S2UR UR22, SR_CgaCtaId ;  /* 0x00000000001679c3 */ /* 0x000e620000008800 */
[----:B------:R-:W-:Y:S01]  /*1490*/  UMOV UR4, 0x400 ;  /* 0x0000040000047882 */ /* 0x000fe20000000000 */
[----:B------:R-:W-:Y:S01]  /*14a0*/  IMAD.U32 R2, RZ, RZ, UR33 ;  /* 0x00000021ff027e24 */ /* 0x000fe2000f8e00ff */
[----:B------:R-:W-:Y:S01]  /*14b0*/  UISETP.NE.AND UP0, UPT, UR35, URZ, UPT ;  /* 0x000000ff2300728c */ /* 0x000fe2000bf05270 */
[----:B------:R-:W-:Y:S01]  /*14c0*/  R2UR UR26, R14 ;  /* 0x000000000e1a72ca */ /* 0x000fe200000e0000 */
[----:B------:R-:W-:Y:S01]  /*14d0*/  IMAD.SHL.U32 R18, R18, 0x80, RZ ;  /* 0x0000008012127824 */ /* 0x000fe200078e00ff */
[----:B------:R-:W-:Y:S01]  /*14e0*/  UMOV UR30, URZ ;  /* 0x000000ff001e7c82 */ /* 0x000fe20008000000 */
[----:B------:R-:W-:Y:S01]  /*14f0*/  SHF.L.U32 R2, R2, 0x1f, RZ ;  /* 0x0000001f02027819 */ /* 0x000fe200000006ff */
[----:B------:R-:W-:Y:S01]  /*1500*/  UMOV UR29, URZ ;  /* 0x000000ff001d7c82 */ /* 0x000fe20008000000 */
[----:B------:R-:W-:-:S08]  /*1510*/  UMOV UR28, URZ ;  /* 0x000000ff001c7c82 */ /* 0x000fd00008000000 */
[----:B------:R-:W-:Y:S02]  /*1520*/  USHF.L.U32 UR26, UR26, 0x6, URZ ;  /* 0x000000061a1a7899 */ /* 0x000fe400080006ff */
[----:B-1----:R-:W-:-:S04]  /*1530*/  ULEA UR22, UR22, UR4, 0x18 ;  /* 0x0000000416167291 */ /* 0x002fc8000f8ec0ff */
[----:B------:R-:W-:-:S09]  /*1540*/  ULEA UR4, UR32, UR22, 0x3 ;  /* 0x0000001620047291 */ /* 0x000fd2000f8e18ff */
[----:B----4-:R1:W2:Y:S01]  /*1550*/  SYNCS.PHASECHK.TRANS64.TRYWAIT P3, [UR4+0x40], R2 ;  /* 0x00004002ff0075a7 */ /* 0x0102a20008061104 */
[----:B---3--:R-:W-:Y:S05]  /*1560*/  BRA.U !UP0, `(.L_x_17) ;  /* 0x00000005086c7547 */ /* 0x008fea000b800000 */
[----:B------:R-:W3:Y:S01]  /*1570*/  LDC.64 R8, c[0x0][0x480] ;  /* 0x00012000ff087b82 */ /* 0x000ee20000000a00 */
[----:B------:R-:W4:Y:S01]  /*1580*/  LDCU UR16, c[0x0][0x390] ;  /* 0x00007200ff1077ac */ /* 0x000f220008000800 */
[----:B------:R-:W2:Y:S06]  /*1590*/  LDCU UR17, c[0x0][0x38c] ;  /* 0x00007180ff1177ac */ /* 0x000eac0008000800 */
[----:B------:R-:W4:Y:S01]  /*15a0*/  LDC.64 R6, c[0x0][0x488] ;  /* 0x00012200ff067b82 */ /* 0x000f220000000a00 */
[----:B------:R-:W2:Y:S01]  /*15b0*/  LDCU.64 UR14, c[0x0][0x4b8] ;  /* 0x00009700ff0e77ac */ /* 0x000ea20008000a00 */
[----:B------:R-:W-:Y:S01]  /*15c0*/  UIADD3 UR31, UPT, UPT, UR23, UR20, URZ ;  /* 0x00000014171f7290 */ /* 0x000fe2000fffe0ff */
[----:B------:R-:W-:-:S05]  /*15d0*/  UMOV UR30, URZ ;  /* 0x000000ff001e7c82 */ /* 0x000fca0008000000 */
[----:B-1----:R-:W1:Y:S01]  /*15e0*/  LDC.64 R2, c[0x0][0x490] ;  /* 0x00012400ff027b82 */ /* 0x002e620000000a00 */
[----:B------:R-:W-:Y:S01]  /*15f0*/  UMOV UR18, UR32 ;  /* 0x0000002000127c82 */ /* 0x000fe20008000000 */
[----:B------:R-:W-:Y:S01]  /*1600*/  UMOV UR28, URZ ;  /* 0x000000ff001c7c82 */ /* 0x000fe20008000000 */
[----:B------:R-:W-:Y:S01]  /*1610*/  UMOV UR29, URZ ;  /* 0x000000ff001d7c82 */ /* 0x000fe20008000000 */
[----:B---3--:R-:W-:Y:S01]  /*1620*/  IMAD.HI.U32 R9, R18, R9, RZ ;  /* 0x0000000912097227 */ /* 0x008fe200078e00ff */
[----:B------:R-:W-:-:S03]  /*1630*/  ISETP.NE.AND P2, PT, R8, 0x1, PT ;  /* 0x000000010800780c */ /* 0x000fc60003f45270 */
[----:B------:R-:W3:Y:S01]  /*1640*/  LDC.64 R4, c[0x0][0x4b0] ;  /* 0x00012c00ff047b82 */ /* 0x000ee20000000a00 */
[----:B----4-:R-:W-:-:S04]  /*1650*/  SHF.R.U32.HI R6, RZ, R6, R9 ;  /* 0x00000006ff067219 */ /* 0x010fc80000011609 */
[----:B------:R-:W-:Y:S02]  /*1660*/  SEL R6, R18, R6, !P2 ;  /* 0x0000000612067207 */ /* 0x000fe40005000000 */
[----:B------:R-:W-:Y:S02]  /*1670*/  ISETP.NE.AND P2, PT, R7, 0x1, PT ;  /* 0x000000010700780c */ /* 0x000fe40003f45270 */
[C---:B------:R-:W-:Y:S01]  /*1680*/  R2UR UR4, R6.reuse ;  /* 0x00000000060472ca */ /* 0x040fe200000e0000 */
[----:B-1----:R-:W-:-:S04]  /*1690*/  IMAD.HI.U32 R2, R6, R2, RZ ;  /* 0x0000000206027227 */ /* 0x002fc800078e00ff */
[----:B------:R-:W-:Y:S01]  /*16a0*/  IMAD.MOV R14, RZ, RZ, -R6 ;  /* 0x000000ffff0e7224 */ /* 0x000fe200078e0a06 */
[----:B------:R-:W-:-:S03]  /*16b0*/  SHF.R.U32.HI R2, RZ, R3, R2 ;  /* 0x00000003ff027219 */ /* 0x000fc60000011602 */
[----:B------:R-:W-:Y:S01]  /*16c0*/  IMAD R14, R8, R14, R18 ;  /* 0x0000000e080e7224 */ /* 0x000fe200078e0212 */
[----:B------:R-:W-:Y:S01]  /*16d0*/  R2UR UR13, R2 ;  /* 0x00000000020d72ca */ /* 0x000fe200000e0000 */
[----:B------:R-:W-:Y:S01]  /*16e0*/  VOTEU.ANY UP0, P2 ;  /* 0x0000000000ff7886 */ /* 0x000fe20001000100 */
[----:B------:R-:W1:Y:S01]  /*16f0*/  LDC.64 R2, c[0x0][0x4d0] ;  /* 0x00013400ff027b82 */ /* 0x000e620000000a00 */
[----:B---3--:R-:W-:Y:S02]  /*1700*/  R2UR UR8, R4 ;  /* 0x00000000040872ca */ /* 0x008fe400000e0000 */
[----:B------:R-:W-:Y:S02]  /*1710*/  R2UR UR9, R14 ;  /* 0x000000000e0972ca */ /* 0x000fe400000e0000 */
[----:B------:R-:W-:-:S06]  /*1720*/  R2UR UR6, R5 ;  /* 0x00000000050672ca */ /* 0x000fcc00000e0000 */
[----:B------:R-:W-:Y:S01]  /*1730*/  USEL UR13, UR4, UR13, !UP0 ;  /* 0x0000000d040d7287 */ /* 0x000fe2000c000000 */
[----:B------:R-:W3:Y:S05]  /*1740*/  LDCU.64 UR4, c[0x0][0x4d8] ;  /* 0x00009b00ff0477ac */ /* 0x000eea0008000a00 */
[----:B------:R-:W-:-:S04]  /*1750*/  IMAD R9, RZ, RZ, -UR13 ;  /* 0x8000000dff097e24 */ /* 0x000fc8000f8e02ff */
[----:B------:R-:W-:Y:S01]  /*1760*/  IMAD R9, R7, R9, R6 ;  /* 0x0000000907097224 */ /* 0x000fe200078e0206 */
[----:B-1----:R-:W-:-:S04]  /*1770*/  R2UR UR11, R2 ;  /* 0x00000000020b72ca */ /* 0x002fc800000e0000 */
[----:B------:R-:W-:Y:S02]  /*1780*/  R2UR UR7, R9 ;  /* 0x00000000090772ca */ /* 0x000fe400000e0000 */
[----:B------:R-:W-:-:S07]  /*1790*/  R2UR UR12, R3 ;  /* 0x00000000030c72ca */ /* 0x000fce00000e0000 */
[----:B------:R-:W-:-:S06]  /*17a0*/  UIMAD UR11, UR9, UR8, UR11 ;  /* 0x00000008090b72a4 */ /* 0x000fcc000f8e020b */
[----:B--23--:R-:W-:-:S12]  /*17b0*/  UIMAD UR12, UR7, UR6, UR12 ;  /* 0x00000006070c72a4 */ /* 0x00cfd8000f8e020c */
.L_x_22:
[----:B--2---:R-:W-:Y:S01]  /*17c0*/  @!P0 MOV R3, 0x6000 ;  /* 0x0000600000038802 */ /* 0x004fe20000000f00 */
[----:B------:R-:W-:Y:S01]  /*17d0*/  ULEA UR9, UR18, UR22, 0x3 ;  /* 0x0000001612097291 */ /* 0x000fe2000f8e18ff */
[----:B----4-:R-:W-:Y:S11]  /*17e0*/  @P3 BRA `(.L_x_18) ;  /* 0x0000000000103947 */ /* 0x010ff60003800000 */
[----:B------:R-:W-:Y:S04]  /*17f0*/  MOV R4, UR33 ;  /* 0x0000002100047c02 */ /* 0x000fe80008000f00 */
[----:B------:R-:W-:Y:S04]  /*1800*/  SHF.L.U32 R4, R4, 0x1f, RZ ;  /* 0x0000001f04047819 */ /* 0x000fe800000006ff */
[----:B------:R-:W1:Y:S02]  /*1810*/  SYNCS.PHASECHK.TRANS64.TRYWAIT P2, [UR9+0x40], R4 ;  /* 0x00004004ff0075a7 */ /* 0x000e640008041109 */
[----:B-1----:R-:W-:Y:S05]  /*1820*/  @!P2 BRA `(.L_x_19) ;  /* 0x000000600064a947 */ /* 0x002fea0003800000 */
.L_x_18:
[----:B------:R2:W-:Y:S01]  /*1830*/  @!P0 SYNCS.ARRIVE.TRANS64 RZ, [UR9], R3 ;  /* 0x00000003ffff89a7 */ /* 0x0005e20008000009 */
[----:B------:R-:W-:Y:S04]  /*1840*/  BSSY.RECONVERGENT B0, `(.L_x_20) ;  /* 0x0000003000007945 */ /* 0x000fe80003800200 */
[----:B------:R-:W-:Y:S05]  /*1850*/  @P5 BRA `(.L_x_21) ;  /* 0x0000000000045947 */ /* 0x000fea0003800000 */
[----:B------:R-:W-:Y:S05]  /*1860*/  BPT.TRAP 0x1 ;  /* 0x000000040000795c */ /* 0x000fea0000300000 */
.L_x_21:
[----:B------:R-:W-:Y:S05]  /*1870*/  BSYNC.RECONVERGENT B0 ;  /* 0x0000000000007941 */ /* 0x000fea0003800200 */
.L_x_20:
[----:B------:R-:W-:Y:S02]  /*1880*/  UIADD3 UR32, UPT, UPT, UR18, 0x1, URZ ;  /* 0x0000000112207890 */ /* 0x000fe4000fffe0ff */
[----:B------:R-:W-:Y:S02]  /*1890*/  UIMAD UR7, UR28, UR14, UR4 ;  /* 0x0000000e1c0772a4 */ /* 0x000fe4000f8e0204 */
[----:B------:R-:W-:Y:S02]  /*18a0*/  UISETP.NE.AND UP0, UPT, UR32, 0x8, UPT ;  /* 0x000000082000788c */ /* 0x000fe4000bf05270 */
[----:B------:R-:W-:Y:S02]  /*18b0*/  UIMAD UR6, UR29, UR15, UR5 ;  /* 0x0000000f1d0672a4 */ /* 0x000fe4000f8e0205 */
[----:B------:R-:W-:Y:S02]  /*18c0*/  USEL UR8, URZ, 0x1, UP0 ;  /* 0x00000001ff087887 */ /* 0x000fe40008000000 */
[----:B------:R-:W-:Y:S02]  /*18d0*/  USEL UR32, UR32, URZ, UP0 ;  /* 0x000000ff20207287 */ /* 0x000fe40008000000 */
[----:B------:R-:W-:Y:S02]  /*18e0*/  ULOP3.LUT UR33, UR33, UR8, URZ, 0x3c, !UPT ;  /* 0x0000000821217292 */ /* 0x000fe4000f8e3cff */
[----:B------:R-:W-:Y:S02]  /*18f0*/  ULEA UR8, UR32, UR22, 0x3 ;  /* 0x0000001620087291 */ /* 0x000fe4000f8e18ff */
[----:B------:R-:W-:Y:S02]  /*1900*/  ULEA UR21, UR18, UR22, 0xd ;  /* 0x0000001612157291 */ /* 0x000fe4000f8e68ff */
[----:B------:R-:W-:Y:S01]  /*1910*/  UIADD3 UR44, UP1, UPT, UR36, 0x80, URZ ;  /* 0x00000080242c7890 */ /* 0x000fe2000ff3e0ff */
[----:B-1----:R-:W-:Y:S01]  /*1920*/  MOV R2, UR33 ;  /* 0x0000002100027c02 */ /* 0x002fe20008000f00 */
[----:B------:R-:W-:Y:S02]  /*1930*/  UPRMT UR42, UR7, 0x40, UR6 ;  /* 0x00000040072a7896 */ /* 0x000fe40008000006 */
[----:B------:R-:W-:Y:S01]  /*1940*/  UIADD3 UR24, UPT, UPT, UR21, 0x26400, URZ ;  /* 0x0002640015187890 */ /* 0x000fe2000fffe0ff */
[----:B------:R-:W-:Y:S01]  /*1950*/  SHF.L.U32 R2, R2, 0x1f, RZ ;  /* 0x0000001f02027819 */ /* 0x000fe200000006ff */
[----:B------:R-:W-:Y:S02]  /*1960*/  USHF.L.U32 UR10, UR30, 0x6, URZ ;  /* 0x000000061e0a7899 */ /* 0x000fe400080006ff */
[----:B------:R-:W-:Y:S01]  /*1970*/  UIADD3.X UR45, UPT, UPT, URZ, UR37, URZ, UP1, !UPT ;  /* 0x00000025ff2d7290 */ /* 0x000fe20008ffe4ff */
[----:B------:R3:W4:Y:S01]  /*1980*/  SYNCS.PHASECHK.TRANS64.TRYWAIT P3, [UR8+0x40], R2 ;  /* 0x00004002ff0075a7 */ /* 0x0007220008061108 */
[----:B------:R-:W-:Y:S02]  /*1990*/  ULEA UR8, UR18, UR22, 0xe ;  /* 0x0000001612087291 */ /* 0x000fe4000f8e70ff */
[----:B------:R-:W-:Y:S02]  /*19a0*/  UPRMT UR21, UR42, 0x5410, URZ ;  /* 0x000054102a157896 */ /* 0x000fe400080000ff */
[----:B------:R-:W-:Y:S02]  /*19b0*/  UIADD3 UR8, UPT, UPT, UR8, 0x6400, URZ ;  /* 0x0000640008087890 */ /* 0x000fe4000fffe0ff */
[----:B------:R-:W-:Y:S02]  /*19c0*/  UIADD3 UR40, UP0, UPT, UR36, 0x180, URZ ;  /* 0x0000018024287890 */ /* 0x000fe4000ff1e0ff */
[----:B------:R-:W-:Y:S02]  /*19d0*/  UIADD3 UR19, UPT, UPT, UR28, 0x1, URZ ;  /* 0x000000011c137890 */ /* 0x000fe4000fffe0ff */
[----:B------:R-:W-:Y:S02]  /*19e0*/  UIADD3.X UR41, UPT, UPT, URZ, UR37, URZ, UP0, !UPT ;  /* 0x00000025ff297290 */ /* 0x000fe400087fe4ff */
[----:B------:R-:W-:Y:S01]  /*19f0*/  UISETP.NE.AND UP2, UPT, UR19, UR17, UPT ;  /* 0x000000111300728c */ /* 0x000fe2000bf45270 */
[----:B------:R-:W-:Y:S01]  /*1a00*/  UTMALDG.4D.IM2COL [UR8], [UR44], UR21 ;  /* 0x000000082c0073b4 */ /* 0x000fe20008058015 */
[----:B------:R-:W-:Y:S02]  /*1a10*/  UIADD3 UR18, UPT, UPT, UR29, 0x1, URZ ;  /* 0x000000011d127890 */ /* 0x000fe4000fffe0ff */
[----:B------:R-:W-:Y:S02]  /*1a20*/  UIADD3 UR20, UPT, UPT, UR20, 0x1, URZ ;  /* 0x0000000114147890 */ /* 0x000fe4000fffe0ff */
[----:B------:R-:W-:Y:S01]  /*1a30*/  UIADD3 UR42, UPT, UPT, UR30, 0x1, URZ ;  /* 0x000000011e2a7890 */ /* 0x000fe2000fffe0ff */
[----:B------:R-:W-:Y:S01]  /*1a40*/  UMOV UR38, 0x0 ;  /* 0x0000000000267882 */ /* 0x000fe20000000000 */
[----:B------:R-:W-:Y:S01]  /*1a50*/  UMOV UR39, 0x10000000 ;  /* 0x1000000000277882 */ /* 0x000fe20000000000 */
[----:B------:R-:W-:Y:S02]  /*1a60*/  UMOV UR25, UR9 ;  /* 0x0000000900197c82 */ /* 0x000fe40008000000 */
[----:B------:R-:W-:Y:S01]  /*1a70*/  @UP2 UIADD3 UR18, UPT, UPT, UR29, URZ, URZ ;  /* 0x000000ff1d122290 */ /* 0x000fe2000fffe0ff */
[----:B------:R-:W-:Y:S03]  /*1a80*/  UMOV UR27, UR10 ;  /* 0x0000000a001b7c82 */ /* 0x000fe60008000000 */
[----:B------:R-:W-:Y:S01]  /*1a90*/  UISETP.NE.AND UP0, UPT, UR18, UR16, UPT ;  /* 0x000000101200728c */ /* 0x000fe2000bf05270 */
[----:B------:R1:W-:Y:S10]  /*1aa0*/  UTMALDG.4D [UR24], [UR40], desc[UR38] ;  /* 0x00002618280075b4 */ /* 0x0003f40008019000 */
[----:B------:R-:W-:Y:S07]  /*1ab0*/  @UP0 UIADD3 UR42, UPT, UPT, UR30, URZ, URZ ;  /* 0x000000ff1e2a0290 */ /* 0x000fee000fffe0ff */
[----:B------:R-:W-:Y:S01]  /*1ac0*/  UMOV UR30, UR42 ;  /* 0x0000002a001e7c82 */ /* 0x000fe20008000000 */
[----:B-1----:R-:W-:Y:S02]  /*1ad0*/  USEL UR29, UR18, URZ, UP0 ;  /* 0x000000ff121d7287 */ /* 0x002fe40008000000 */
[----:B------:R-:W-:Y:S02]  /*1ae0*/  UISETP.NE.AND UP0, UPT, UR20, UR31, UPT ;  /* 0x0000001f1400728c */ /* 0x000fe4000bf05270 */
[----:B------:R-:W-:Y:S01]  /*1af0*/  USEL UR28, UR19, URZ, UP2 ;  /* 0x000000ff131c7287 */ /* 0x000fe20009000000 */
[----:B------:R-:W-:Y:S06]  /*1b00*/  UMOV UR18, UR32 ;  /* 0x0000002000127c82 */ /* 0x000fec0008000000 */
[----:B---3--:R-:W-:Y:S05]  /*1b10*/  BRA.U UP0, `(.L_x_22) ;  /* 0xfffffffd00287547 */ /* 0x008fea000b83ffff */
.L_x_17:
[----:B------:R-:W-:Y:S01]  /*1b20*/  ULEA UR4, UR32, UR22, 0x3 ;  /* 0x0000001620047291 */ /* 0x000fe2000f8e18ff */
[----:B-1----:R-:W-:Y:S01]  /*1b30*/  MOV R2, UR33 ;  /* 0x0000002100027c02 */ /* 0x002fe20008000f00 */
[----:B------:R-:W-:Y:S01]  /*1b40*/  @!P1 SYNCS.ARRIVE.TRANS64.A1T0 RZ, [UR22+0xb8], RZ ;  /* 0x0000b8ffffff99a7 */ /* 0x000fe20008100016 */
[----:B------:R-:W-:Y:S02]  /*1b50*/  UISETP.GE.AND UP0, UPT, UR34, 0x1, UPT ;  /* 0x000000012200788c */ /* 0x000fe4000bf06270 */
[----:B------:R-:W-:-:S04]  /*1b60*/  SHF.L.U32 R2, R2, 0x1f, RZ ;  /* 0x0000001f02027819 */ /* 0x000fc800000006ff */
[----:B------:R1:W3:Y:S03]  /*1b70*/  SYNCS.PHASECHK.TRANS64.TRYWAIT P2, [UR4+0x40], R2 ;  /* 0x00004002ff0075a7 */ /* 0x0002e60008041104 */
[----:B------:R-:W-:Y:S05]  /*1b80*/  BRA.U !UP0, `(.L_x_23) ;  /* 0x0000000508747547 */ /* 0x000fea000b800000 */
[----:B------:R-:W4:Y:S01]  /*1b90*/  LDC.64 R8, c[0x0][0x480] ;  /* 0x00012000ff087b82 */ /* 0x000f220000000a00 */
[----:B------:R-:W3:Y:S01]  /*1ba0*/  LDCU UR25, c[0x0][0x390] ;  /* 0x00007200ff1977ac */ /* 0x000ee20008000800 */
[----:B------:R-:W3:Y:S06]  /*1bb0*/  LDCU UR27, c[0x0][0x38c] ;  /* 0x00007180ff1b77ac */ /* 0x000eec0008000800 */
[----:B------:R-:W4:Y:S01]  /*1bc0*/  LDC.64 R6, c[0x0][0x488] ;  /* 0x00012200ff067b82 */ /* 0x000f220000000a00 */
[----:B------:R-:W3:Y:S01]  /*1bd0*/  LDCU.64 UR14, c[0x0][0x4b8] ;  /* 0x00009700ff0e77ac */ /* 0x000ee20008000a00 */
[----:B------:R-:W-:Y:S01]  /*1be0*/  UIADD3 UR31, UPT, UPT, UR34, UR31, URZ ;  /* 0x0000001f221f7290 */ /* 0x000fe2000fffe0ff */
[----:B------:R-:W-:-:S05]  /*1bf0*/  UMOV UR40, UR34 ;  /* 0x0000002200287c82 */ /* 0x000fca0008000000 */
[----:B-12---:R-:W1:Y:S01]  /*1c00*/  LDC.64 R2, c[0x0][0x490] ;  /* 0x00012400ff027b82 */ /* 0x006e620000000a00 */
[----:B------:R-:W-:Y:S01]  /*1c10*/  UMOV UR38, UR32 ;  /* 0x0000002000267c82 */ /* 0x000fe20008000000 */
[----:B----4-:R-:W-:Y:S01]  /*1c20*/  IMAD.HI.U32 R9, R18, R9, RZ ;  /* 0x0000000912097227 */ /* 0x010fe200078e00ff */
[----:B------:R-:W-:-:S05]  /*1c30*/  ISETP.NE.AND P1, PT, R8, 0x1, PT ;  /* 0x000000010800780c */ /* 0x000fca0003f25270 */
[----:B------:R-:W2:Y:S01]  /*1c40*/  LDC.64 R4, c[0x0][0x4b0] ;  /* 0x00012c00ff047b82 */ /* 0x000ea20000000a00 */
[----:B------:R-:W-:-:S04]  /*1c50*/  SHF.R.U32.HI R6, RZ, R6, R9 ;  /* 0x00000006ff067219 */ /* 0x000fc80000011609 */
        /* <DEDUP_REMOVED lines=10> */
[----:B--2---:R-:W-:Y:S02]  /*1d00*/  R2UR UR8, R4 ;  /* 0x00000000040872ca */ /* 0x004fe400000e0000 */
[----:B------:R-:W-:Y:S02]  /*1d10*/  R2UR UR9, R9 ;  /* 0x00000000090972ca */ /* 0x000fe400000e0000 */
[----:B------:R-:W-:-:S06]  /*1d20*/  R2UR UR6, R5 ;  /* 0x00000000050672ca */ /* 0x000fcc00000e0000 */
[----:B------:R-:W-:Y:S01]  /*1d30*/  USEL UR21, UR4, UR21, !UP0 ;  /* 0x0000001504157287 */ /* 0x000fe2000c000000 */
[----:B------:R-:W2:Y:S05]  /*1d40*/  LDCU.64 UR4, c[0x0][0x4d8] ;  /* 0x00009b00ff0477ac */ /* 0x000eaa0008000a00 */
[----:B------:R-:W-:-:S04]  /*1d50*/  IMAD R14, RZ, RZ, -UR21 ;  /* 0x80000015ff0e7e24 */ /* 0x000fc8000f8e02ff */
[----:B------:R-:W-:Y:S01]  /*1d60*/  IMAD R14, R7, R14, R6 ;  /* 0x0000000e070e7224 */ /* 0x000fe200078e0206 */
[----:B-1----:R-:W-:-:S04]  /*1d70*/  R2UR UR19, R2 ;  /* 0x00000000021372ca */ /* 0x002fc800000e0000 */
[----:B------:R-:W-:Y:S02]  /*1d80*/  R2UR UR7, R14 ;  /* 0x000000000e0772ca */ /* 0x000fe400000e0000 */
[----:B------:R-:W-:-:S07]  /*1d90*/  R2UR UR20, R3 ;  /* 0x00000000031472ca */ /* 0x000fce00000e0000 */
[----:B------:R-:W-:-:S06]  /*1da0*/  UIMAD UR19, UR9, UR8, UR19 ;  /* 0x00000008091372a4 */ /* 0x000fcc000f8e0213 */
[----:B--23--:R-:W-:-:S12]  /*1db0*/  UIMAD UR20, UR7, UR6, UR20 ;  /* 0x00000006071472a4 */ /* 0x00cfd8000f8e0214 */
.L_x_28:
[----:B--2---:R-:W-:Y:S01]  /*1dc0*/  @!P0 MOV R3, 0x6000 ;  /* 0x0000600000038802 */ /* 0x004fe20000000f00 */
[----:B------:R-:W-:Y:S01]  /*1dd0*/  ULEA UR17, UR38, UR22, 0x3 ;  /* 0x0000001626117291 */ /* 0x000fe2000f8e18ff */
[----:B---3--:R-:W-:Y:S11]  /*1de0*/  @P2 BRA `(.L_x_24) ;  /* 0x0000000000102947 */ /* 0x008ff60003800000 */
[----:B------:R-:W-:Y:S04]  /*1df0*/  MOV R4, UR33 ;  /* 0x0000002100047c02 */ /* 0x000fe80008000f00 */
[----:B------:R-:W-:Y:S04]  /*1e00*/  SHF.L.U32 R4, R4, 0x1f, RZ ;  /* 0x0000001f04047819 */ /* 0x000fe800000006ff */
[----:B------:R-:W1:Y:S02]  /*1e10*/  SYNCS.PHASECHK.TRANS64.TRYWAIT P1, [UR17+0x40], R4 ;  /* 0x00004004ff0075a7 */ /* 0x000e640008021111 */
[----:B-1----:R-:W-:Y:S05]  /*1e20*/  @!P1 BRA `(.L_x_25) ;  /* 0x0000005800fc9947 */ /* 0x002fea0003800000 */
.L_x_24:
[----:B------:R2:W-:Y:S01]  /*1e30*/  @!P0 SYNCS.ARRIVE.TRANS64 RZ, [UR17], R3 ;  /* 0x00000003ffff89a7 */ /* 0x0005e20008000011 */
[----:B------:R-:W-:Y:S04]  /*1e40*/  BSSY.RECONVERGENT B0, `(.L_x_26) ;  /* 0x0000003000007945 */ /* 0x000fe80003800200 */
[----:B------:R-:W-:Y:S05]  /*1e50*/  @P5 BRA `(.L_x_27) ;  /* 0x0000000000045947 */ /* 0x000fea0003800000 */
[----:B------:R-:W-:Y:S05]  /*1e60*/  BPT.TRAP 0x1 ;  /* 0x000000040000795c */ /* 0x000fea0000300000 */
.L_x_27:
[----:B------:R-:W-:Y:S05]  /*1e70*/  BSYNC.RECONVERGENT B0 ;  /* 0x0000000000007941 */ /* 0x000fea0003800200 */
.L_x_26:
        /* <DEDUP_REMOVED lines=8> */
[----:B------:R-:W-:Y:S02]  /*1f00*/  UIADD3 UR39, UPT, UPT, UR28, 0x1, URZ ;  /* 0x000000011c277890 */ /* 0x000fe4000fffe0ff */
[----:B------:R-:W-:Y:S01]  /*1f10*/  UIADD3 UR46, UP1, UPT, UR36, 0x80, URZ ;  /* 0x00000080242e7890 */ /* 0x000fe2000ff3e0ff */
[----:B-1----:R-:W-:Y:S01]  /*1f20*/  MOV R2, UR33 ;  /* 0x0000002100027c02 */ /* 0x002fe20008000f00 */
[----:B------:R-:W-:Y:S02]  /*1f30*/  ULEA UR16, UR38, UR22, 0xe ;  /* 0x0000001626107291 */ /* 0x000fe4000f8e70ff */
[----:B------:R-:W-:Y:S01]  /*1f40*/  UPRMT UR41, UR6, 0x40, UR7 ;  /* 0x0000004006297896 */ /* 0x000fe20008000007 */
[----:B------:R-:W-:Y:S01]  /*1f50*/  SHF.L.U32 R2, R2, 0x1f, RZ ;  /* 0x0000001f02027819 */ /* 0x000fe200000006ff */
[----:B------:R-:W-:Y:S02]  /*1f60*/  UISETP.NE.AND UP2, UPT, UR39, UR27, UPT ;  /* 0x0000001b2700728c */ /* 0x000fe4000bf45270 */
[----:B------:R-:W-:Y:S01]  /*1f70*/  USHF.L.U32 UR18, UR30, 0x6, URZ ;  /* 0x000000061e127899 */ /* 0x000fe200080006ff */
[----:B------:R1:W3:Y:S01]  /*1f80*/  SYNCS.PHASECHK.TRANS64.TRYWAIT P2, [UR8+0x40], R2 ;  /* 0x00004002ff0075a7 */ /* 0x0002e20008041108 */
[----:B------:R-:W-:Y:S02]  /*1f90*/  UIADD3.X UR47, UPT, UPT, URZ, UR37, URZ, UP1, !UPT ;  /* 0x00000025ff2f7290 */ /* 0x000fe40008ffe4ff */
[----:B------:R-:W-:Y:S02]  /*1fa0*/  UIADD3 UR16, UPT, UPT, UR16, 0x6400, URZ ;  /* 0x0000640010107890 */ /* 0x000fe4000fffe0ff */
[----:B------:R-:W-:Y:S02]  /*1fb0*/  UPRMT UR48, UR41, 0x5410, URZ ;  /* 0x0000541029307896 */ /* 0x000fe400080000ff */
[----:B------:R-:W-:Y:S02]  /*1fc0*/  UIADD3 UR44, UP0, UPT, UR36, 0x180, URZ ;  /* 0x00000180242c7890 */ /* 0x000fe4000ff1e0ff */
[----:B------:R-:W-:Y:S02]  /*1fd0*/  ULEA UR8, UR38, UR22, 0xd ;  /* 0x0000001626087291 */ /* 0x000fe4000f8e68ff */
[----:B------:R-:W-:Y:S02]  /*1fe0*/  UIADD3.X UR45, UPT, UPT, URZ, UR37, URZ, UP0, !UPT ;  /* 0x00000025ff2d7290 */ /* 0x000fe400087fe4ff */
[----:B------:R-:W-:Y:S01]  /*1ff0*/  UIADD3 UR8, UPT, UPT, UR8, 0x26400, URZ ;  /* 0x0002640008087890 */ /* 0x000fe2000fffe0ff */
[----:B------:R1:W-:Y:S01]  /*2000*/  UTMALDG.4D.IM2COL [UR16], [UR46], UR48 ;  /* 0x000000102e0073b4 */ /* 0x0003e20008058030 */
[----:B------:R-:W-:Y:S02]  /*2010*/  UIADD3 UR38, UPT, UPT, UR29, 0x1, URZ ;  /* 0x000000011d267890 */ /* 0x000fe4000fffe0ff */
[----:B------:R-:W-:Y:S02]  /*2020*/  @UP2 UIADD3 UR38, UPT, UPT, UR29, URZ, URZ ;  /* 0x000000ff1d262290 */ /* 0x000fe4000fffe0ff */
[----:B------:R-:W-:Y:S02]  /*2030*/  UIADD3 UR41, UPT, UPT, UR30, 0x1, URZ ;  /* 0x000000011e297890 */ /* 0x000fe4000fffe0ff */
[----:B------:R-:W-:Y:S02]  /*2040*/  UISETP.NE.AND UP0, UPT, UR38, UR25, UPT ;  /* 0x000000192600728c */ /* 0x000fe4000bf05270 */
[----:B------:R-:W-:Y:S01]  /*2050*/  UIADD3 UR49, UPT, UPT, UR40, -0x1, URZ ;  /* 0xffffffff28317890 */ /* 0x000fe2000fffe0ff */
[----:B------:R-:W-:Y:S01]  /*2060*/  UMOV UR42, 0x0 ;  /* 0x00000000002a7882 */ /* 0x000fe20000000000 */
[----:B------:R-:W-:Y:S01]  /*2070*/  UMOV UR43, 0x10000000 ;  /* 0x10000000002b7882 */ /* 0x000fe20000000000 */
[----:B------:R-:W-:Y:S01]  /*2080*/  UMOV UR10, UR26 ;  /* 0x0000001a000a7c82 */ /* 0x000fe20008000000 */
[----:B------:R-:W-:Y:S01]  /*2090*/  UMOV UR12, UR28 ;  /* 0x0000001c000c7c82 */ /* 0x000fe20008000000 */
[----:B------:R-:W-:Y:S01]  /*20a0*/  USEL UR28, UR39, URZ, UP2 ;  /* 0x000000ff271c7287 */ /* 0x000fe20009000000 */
[----:B------:R-:W-:Y:S03]  /*20b0*/  UMOV UR13, UR29 ;  /* 0x0000001d000d7c82 */ /* 0x000fe60008000000 */
[----:B------:R-:W-:Y:S02]  /*20c0*/  @UP0 UIADD3 UR41, UPT, UPT, UR30, URZ, URZ ;  /* 0x000000ff1e290290 */ /* 0x000fe4000fffe0ff */
[----:B------:R-:W-:Y:S01]  /*20d0*/  USEL UR29, UR38, URZ, UP0 ;  /* 0x000000ff261d7287 */ /* 0x000fe20008000000 */
[----:B------:R-:W-:Y:S01]  /*20e0*/  UMOV UR9, UR17 ;  /* 0x0000001100097c82 */ /* 0x000fe20008000000 */
[----:B------:R-:W-:Y:S01]  /*20f0*/  UMOV UR11, UR18 ;  /* 0x00000012000b7c82 */ /* 0x000fe20008000000 */
[----:B------:R-:W-:Y:S01]  /*2100*/  UISETP.GT.U32.AND UP0, UPT, UR40, 0x1, UPT ;  /* 0x000000012800788c */ /* 0x000fe2000bf04070 */
[----:B------:R1:W-:Y:S01]  /*2110*/  UTMALDG.4D [UR8], [UR44], desc[UR42] ;  /* 0x00002a082c0075b4 */ /* 0x0003e20008019000 */
[----:B------:R-:W-:Y:S01]  /*2120*/  UMOV UR38, UR32 ;  /* 0x0000002000267c82 */ /* 0x000fe20008000000 */
[----:B------:R-:W-:Y:S01]  /*2130*/  UMOV UR40, UR49 ;  /* 0x0000003100287c82 */ /* 0x000fe20008000000 */
[----:B------:R-:W-:Y:S05]  /*2140*/  UMOV UR30, UR41 ;  /* 0x00000029001e7c82 */ /* 0x000fea0008000000 */
[----:B-1----:R-:W-:Y:S05]  /*2150*/  BRA.U UP0, `(.L_x_28) ;  /* 0xfffffffd00187547 */ /* 0x002fea000b83ffff */
.L_x_23:
[----:B--2---:R-:W-:Y:S01]  /*2160*/  SHF.L.U32 R3, R13, 0x1f, RZ ;  /* 0x0000001f0d037819 */ /* 0x004fe200000006ff */
[----:B------:R-:W-:-:S03]  /*2170*/  NOP ;  /* 0x0000000000007918 */ /* 0x000fc60000000000 */
[----:B------:R-:W2:Y:S02]  /*2180*/  SYNCS.PHASECHK.TRANS64.TRYWAIT P1, [UR22+0xc0], R3 ;  /* 0x0000c003ff0075a7 */ /* 0x000ea40008021116 */
[----:B--2---:R-:W-:Y:S05]  /*2190*/  @!P1 BRA `(.L_x_29) ;  /* 0x0000005800389947 */ /* 0x004fea0003800000 */
.L_x_114:
[----:B------:R-:W2:Y:S01]  /*21a0*/  LDS.128 R4, [UR22+0x100] ;  /* 0x00010016ff047984 */ /* 0x000ea20008000c00 */
[----:B------:R-:W-:Y:S01]  /*21b0*/  UIADD3 UR4, UPT, UPT, UR22, 0xc8, URZ ;  /* 0x000000c816047890 */ /* 0x000fe2000fffe0ff */
[----:B------:R-:W-:Y:S01]  /*21c0*/  ISETP.GE.AND P1, PT, R40, 0x1, PT ;  /* 0x000000012800780c */ /* 0x000fe20003f26270 */
[----:B------:R-:W-:Y:S01]  /*21d0*/  @!PT LDS RZ, [RZ] ;  /* 0x00000000fffff984 */ /* 0x000fe20000000800 */
[----:B------:R-:W-:Y:S01]  /*21e0*/  @!PT LDS RZ, [RZ] ;  /* 0x00000000fffff984 */ /* 0x000fe20000000800 */
[----:B------:R-:W-:Y:S01]  /*21f0*/  @!PT LDS RZ, [RZ] ;  /* 0x00000000fffff984 */ /* 0x000fe20000000800 */
[----:B------:R-:W-:Y:S01]  /*2200*/  @!PT LDS RZ, [RZ] ;  /* 0x00000000fffff984 */ /* 0x000fe20000000800 */
[----:B------:R1:W-:Y:S06]  /*2210*/  MEMBAR.ALL.CTA ;  /* 0x0000000000007992 */ /* 0x0003ec0000008000 */
[----:B-1----:R-:W1:Y:S01]  /*2220*/  FENCE.VIEW.ASYNC.S ;  /* 0x00000000000073c6 */ /* 0x002e620000000000 */
[----:B------:R-:W-:-:S09]  /*2230*/  UPRMT UR4, URZ, 0x654, UR4 ;  /* 0x00000654ff047896 */ /* 0x000fd20008000004 */
[----:B-1----:R-:W-:Y:S01]  /*2240*/  SYNCS.ARRIVE.TRANS64.RED.A1T0 RZ, [UR4], RZ ;  /* 0x000000ffffff79a7 */ /* 0x002fe20008100404 */
[----:B--2---:R-:W-:-:S13]  /*2250*/  LOP3.LUT P4, RZ, R6, 0x1, RZ, 0xc0, !PT ;  /* 0x0000000106ff7812 */ /* 0x004fda000788c0ff */
[----:B------:R-:W-:Y:S02]  /*2260*/  @P4 MOV R12, R4 ;  /* 0x00000004000c4202 */ /* 0x000fe40000000f00 */
[----:B------:R-:W-:Y:S01]  /*2270*/  @P4 LOP3.LUT R11, R5, 0xffff, RZ, 0xc0, !PT ;  /* 0x0000ffff050b4812 */ /* 0x000fe200078ec0ff */
[----:B------:R-:W-:Y:S06]  /*2280*/  @!P1 BRA `(.L_x_30) ;  /* 0x0000000000b89947 */ /* 0x000fec0003800000 */
[----:B------:R-:W1:Y:S01]  /*2290*/  LDC.64 R4, c[0x0][0xb18] ;  /* 0x0002c600ff047b82 */ /* 0x000e620000000a00 */
[----:B----4-:R-:W-:-:S07]  /*22a0*/  ISETP.NE.AND P3, PT, R40, 0x1, PT ;  /* 0x000000012800780c */ /* 0x010fce0003f65270 */
[----:B------:R-:W2:Y:S08]  /*22b0*/  LDC.64 R6, c[0x0][0xb10] ;  /* 0x0002c400ff067b82 */ /* 0x000eb00000000a00 */
[----:B------:R-:W4:Y:S08]  /*22c0*/  LDC R8, c[0x0][0xb20] ;  /* 0x0002c800ff087b82 */ /* 0x000f300000000800 */
[----:B------:R-:W3:Y:S01]  /*22d0*/  LDC R9, c[0x0][0xb0c] ;  /* 0x0002c300ff097b82 */ /* 0x000ee20000000800 */
[----:B-1----:R-:W-:Y:S01]  /*22e0*/  IMAD.HI.U32 R15, R0, R5, RZ ;  /* 0x00000005000f7227 */ /* 0x002fe200078e00ff */
[----:B------:R-:W-:-:S03]  /*22f0*/  ISETP.NE.AND P1, PT, R4, 0x1, PT ;  /* 0x000000010400780c */ /* 0x000fc60003f25270 */
[----:B------:R-:W-:-:S03]  /*2300*/  IMAD.HI.U32 R5, R11, R5, RZ ;  /* 0x000000050b057227 */ /* 0x000fc600078e00ff */
[----:B------:R-:W1:Y:S01]  /*2310*/  LDC.64 R2, c[0x0][0xb28] ;  /* 0x0002ca00ff027b82 */ /* 0x000e620000000a00 */
[----:B--2---:R-:W-:-:S04]  /*2320*/  IMAD.HI.U32 R16, R10, R6, RZ ;  /* 0x000000060a107227 */ /* 0x004fc800078e00ff */
[----:B------:R-:W-:Y:S01]  /*2330*/  IMAD.HI.U32 R17, R12, R6, RZ ;  /* 0x000000060c117227 */ /* 0x000fe200078e00ff */
[----:B------:R-:W-:Y:S02]  /*2340*/  SHF.R.U32.HI R16, RZ, R7, R16 ;  /* 0x00000007ff107219 */ /* 0x000fe40000011610 */
[-C--:B----4-:R-:W-:Y:S02]  /*2350*/  SHF.R.U32.HI R15, RZ, R8.reuse, R15 ;  /* 0x00000008ff0f7219 */ /* 0x090fe4000001160f */
[----:B------:R-:W-:Y:S02]  /*2360*/  SHF.R.U32.HI R5, RZ, R8, R5 ;  /* 0x00000008ff057219 */ /* 0x000fe40000011605 */
[----:B------:R-:W-:Y:S02]  /*2370*/  SEL R15, R0, R15, !P1 ;  /* 0x0000000f000f7207 */ /* 0x000fe40004800000 */
[----:B------:R-:W-:Y:S02]  /*2380*/  SHF.R.U32.HI R17, RZ, R7, R17 ;  /* 0x00000007ff117219 */ /* 0x000fe40000011611 */
[----:B---3--:R-:W-:-:S02]  /*2390*/  ISETP.NE.AND P2, PT, R9, 0x1, PT ;  /* 0x000000010900780c */ /* 0x008fc40003f45270 */
[----:B------:R-:W-:Y:S02]  /*23a0*/  SEL R5, R11, R5, !P1 ;  /* 0x000000050b057207 */ /* 0x000fe40004800000 */
[----:B------:R-:W-:Y:S02]  /*23b0*/  SEL R16, R10, R16, !P2 ;  /* 0x000000100a107207 */ /* 0x000fe40005000000 */
[----:B------:R-:W-:Y:S01]  /*23c0*/  SEL R17, R12, R17, !P2 ;  /* 0x000000110c117207 */ /* 0x000fe20005000000 */
[----:B-1----:R-:W-:-:S04]  /*23d0*/  IMAD.HI.U32 R14, R15, R2, RZ ;  /* 0x000000020f0e7227 */ /* 0x002fc800078e00ff */
        /* <DEDUP_REMOVED lines=10> */
[----:B------:R-:W-:-:S04]  /*2480*/  @!P1 IMAD.HI.U32 R7, R17, R2, RZ ;  /* 0x0000000211079227 */ /* 0x000fc800078e00ff */
[----:B------:R-:W-:Y:S01]  /*2490*/  IMAD.MOV R2, RZ, RZ, -R6 ;  /* 0x000000ffff027224 */ /* 0x000fe200078e0a06 */
[----:B------:R-:W-:Y:S02]  /*24a0*/  @!P1 SHF.R.U32.HI R3, RZ, R3, R7 ;  /* 0x00000003ff039219 */ /* 0x000fe40000011607 */
[----:B------:R-:W-:Y:S01]  /*24b0*/  IADD3 R7, PT, PT, -R5, RZ, RZ ;  /* 0x000000ff05077210 */ /* 0x000fe20007ffe1ff */
[----:B------:R-:W-:Y:S01]  /*24c0*/  IMAD R2, R40, R2, R5 ;  /* 0x0000000228027224 */ /* 0x000fe200078e0205 */
        /* <DEDUP_REMOVED lines=10> */
.L_x_30:
[----:B------:R-:W1:Y:S02]  /*2570*/  LDCU UR4, c[0x0][0xb30] ;  /* 0x00016600ff0477ac */ /* 0x000e640008000800 */
[----:B-1----:R-:W-:-:S09]  /*2580*/  UISETP.NE.AND UP0, UPT, UR4, 0x1, UPT ;  /* 0x000000010400788c */ /* 0x002fd2000bf05270 */
[----:B------:R-:W-:Y:S05]  /*2590*/  BRA.U UP0, `(.L_x_31) ;  /* 0x0000000100407547 */ /* 0x000fea000b800000 */
[----:B------:R-:W1:Y:S08]  /*25a0*/  LDC.64 R4, c[0x0][0xb10] ;  /* 0x0002c400ff047b82 */ /* 0x000e700000000a00 */
[----:B------:R-:W2:Y:S08]  /*25b0*/  LDC.64 R2, c[0x0][0xb18] ;  /* 0x0002c600ff027b82 */ /* 0x000eb00000000a00 */
[----:B------:R-:W3:Y:S08]  /*25c0*/  LDC R6, c[0x0][0xb20] ;  /* 0x0002c800ff067b82 */ /* 0x000ef00000000800 */
[----:B------:R-:W4:Y:S01]  /*25d0*/  LDC R7, c[0x0][0xb0c] ;  /* 0x0002c300ff077b82 */ /* 0x000f220000000800 */
[----:B-1----:R-:W-:-:S05]  /*25e0*/  IMAD.HI.U32 R4, R12, R4, RZ ;  /* 0x000000040c047227 */ /* 0x002fca00078e00ff */
[----:B------:R-:W-:Y:S01]  /*25f0*/  SHF.R.U32.HI R4, RZ, R5, R4 ;  /* 0x00000005ff047219 */ /* 0x000fe20000011604 */
[----:B--2---:R-:W-:Y:S01]  /*2600*/  IMAD.HI.U32 R3, R11, R3, RZ ;  /* 0x000000030b037227 */ /* 0x004fe200078e00ff */
[----:B------:R-:W-:-:S04]  /*2610*/  ISETP.NE.AND P1, PT, R2, 0x1, PT ;  /* 0x000000010200780c */ /* 0x000fc80003f25270 */
[----:B---3--:R-:W-:-:S04]  /*2620*/  SHF.R.U32.HI R3, RZ, R6, R3 ;  /* 0x00000006ff037219 */ /* 0x008fc80000011603 */
[----:B------:R-:W-:Y:S02]  /*2630*/  SEL R3, R11, R3, !P1 ;  /* 0x000000030b037207 */ /* 0x000fe40004800000 */
[----:B----4-:R-:W-:-:S04]  /*2640*/  ISETP.NE.AND P2, PT, R7, 0x1, PT ;  /* 0x000000010700780c */ /* 0x010fc80003f45270 */
[----:B------:R-:W-:-:S05]  /*2650*/  SEL R4, R12, R4, !P2 ;  /* 0x000000040c047207 */ /* 0x000fca0005000000 */
[----:B------:R-:W-:Y:S02]  /*2660*/  IMAD.IADD R5, R3, 0x1, -R4 ;  /* 0x0000000103057824 */ /* 0x000fe400078e0a04 */
[----:B------:R-:W-:Y:S02]  /*2670*/  IMAD.IADD R3, R4, 0x1, -R3 ;  /* 0x0000000104037824 */ /* 0x000fe400078e0a03 */
[----:B------:R-:W-:Y:S02]  /*2680*/  IMAD R12, R5, R7, R12 ;  /* 0x00000007050c7224 */ /* 0x000fe400078e020c */
[----:B------:R-:W-:-:S07]  /*2690*/  IMAD R11, R3, R2, R11 ;  /* 0x00000002030b7224 */ /* 0x000fce00078e020b */
.L_x_31:
[----:B------:R-:W-:Y:S01]  /*26a0*/  UMOV UR20, UR31 ;  /* 0x0000001f00147c82 */ /* 0x000fe20008000000 */
[----:B------:R-:W-:Y:S01]  /*26b0*/  PLOP3.LUT P1, PT, PT, PT, PT, 0x80, 0x8 ;  /* 0x000000000008781c */ /* 0x000fe20003f2f070 */
[----:B------:R-:W-:Y:S01]  /*26c0*/  IMAD.IADD R18, R12, 0x1, R91 ;  /* 0x000000010c127824 */ /* 0x000fe200078e025b */
[----:B------:R-:W-:Y:S01]  /*26d0*/  LOP3.LUT R13, R13, 0x1, RZ, 0x3c, !PT ;  /* 0x000000010d0d7812 */ /* 0x000fe200078e3cff */
[----:B------:R-:W-:Y:S01]  /*26e0*/  IMAD.IADD R14, R11, 0x1, R90 ;  /* 0x000000010b0e7824 */ /* 0x000fe200078e025a */
[----:B------:R-:W-:Y:S09]  /*26f0*/  @P4 BRA `(.L_x_32) ;  /* 0xffffffec00604947 */ /* 0x000ff2000383ffff */
[----:B------:R-:W-:Y:S01]  /*2700*/  UIADD3 UR22, UPT, UPT, UR22, 0x40, URZ ;  /* 0x0000004016167890 */ /* 0x000fe2000fffe0ff */
[----:B------:R-:W-:-:S03]  /*2710*/  MOV R2, UR33 ;  /* 0x0000002100027c02 */ /* 0x000fc60008000f00 */
[----:B------:R-:W-:Y:S01]  /*2720*/  ULEA UR4, UR32, UR22, 0x3 ;  /* 0x0000001620047291 */ /* 0x000fe2000f8e18ff */
[----:B------:R-:W-:-:S08]  /*2730*/  SHF.L.U32 R2, R2, 0x1f, RZ ;  /* 0x0000001f02027819 */ /* 0x000fd000000006ff */
[----:B------:R-:W1:Y:S02]  /*2740*/  SYNCS.PHASECHK.TRANS64.TRYWAIT P0, [UR4], R2 ;  /* 0x00000002ff0075a7 */ /* 0x000e640008001104 */
[----:B-1----:R-:W-:Y:S05]  /*2750*/  @!P0 BRA `(.L_x_33) ;  /* 0x0000005000e08947 */ /* 0x002fea0003800000 */
.L_x_116:
[----:B------:R-:W-:-:S04]  /*2760*/  UIADD3 UR6, UPT, UPT, UR32, 0x1, URZ ;  /* 0x0000000120067890 */ /* 0x000fc8000fffe0ff */
[----:B------:R-:W-:-:S04]  /*2770*/  UISETP.NE.AND UP0, UPT, UR6, 0x8, UPT ;  /* 0x000000080600788c */ /* 0x000fc8000bf05270 */
[----:B------:R-:W-:Y:S02]  /*2780*/  USEL UR5, URZ, 0x1, UP0 ;  /* 0x00000001ff057887 */ /* 0x000fe40008000000 */
[----:B------:R-:W-:Y:S02]  /*2790*/  USEL UR6, UR6, URZ, UP0 ;  /* 0x000000ff06067287 */ /* 0x000fe40008000000 */
[----:B------:R-:W-:Y:S02]  /*27a0*/  ULOP3.LUT UR5, UR33, UR5, URZ, 0x3c, !UPT ;  /* 0x0000000521057292 */ /* 0x000fe4000f8e3cff */
[----:B------:R-:W-:-:S04]  /*27b0*/  ULEA UR4, UR6, UR22, 0x3 ;  /* 0x0000001606047291 */ /* 0x000fc8000f8e18ff */
[----:B-1----:R-:W-:-:S04]  /*27c0*/  MOV R2, UR5 ;  /* 0x0000000500027c02 */ /* 0x002fc80008000f00 */
[----:B------:R-:W-:-:S04]  /*27d0*/  SHF.L.U32 R2, R2, 0x1f, RZ ;  /* 0x0000001f02027819 */ /* 0x000fc800000006ff */
[----:B------:R-:W1:Y:S02]  /*27e0*/  SYNCS.PHASECHK.TRANS64.TRYWAIT P0, [UR4], R2 ;  /* 0x00000002ff0075a7 */ /* 0x000e640008001104 */
[----:B-1----:R-:W-:Y:S05]  /*27f0*/  @!P0 BRA `(.L_x_34) ;  /* 0x0000005000d08947 */ /* 0x002fea0003800000 */
.L_x_118:
        /* <DEDUP_REMOVED lines=10> */
.L_x_120:
        /* <DEDUP_REMOVED lines=10> */
.L_x_122:
        /* <DEDUP_REMOVED lines=10> */
.L_x_124:
        /* <DEDUP_REMOVED lines=10> */
.L_x_126:
        /* <DEDUP_REMOVED lines=10> */
.L_x_128:
[----:B------:R-:W-:-:S04]  /*2b20*/  UIADD3 UR6, UPT, UPT, UR6, 0x1, URZ ;  /* 0x0000000106067890 */ /* 0x000fc8000fffe0ff */
[----:B------:R-:W-:-:S04]  /*2b30*/  UISETP.NE.AND UP0, UPT, UR6, 0x8, UPT ;  /* 0x000000080600788c */ /* 0x000fc8000bf05270 */
[----:B------:R-:W-:Y:S02]  /*2b40*/  USEL UR4, URZ, 0x1, UP0 ;  /* 0x00000001ff047887 */ /* 0x000fe40008000000 */
[----:B------:R-:W-:Y:S02]  /*2b50*/  USEL UR6, UR6, URZ, UP0 ;  /* 0x000000ff06067287 */ /* 0x000fe40008000000 */
[----:B------:R-:W-:Y:S02]  /*2b60*/  ULOP3.LUT UR4, UR5, UR4, URZ, 0x3c, !UPT ;  /* 0x0000000405047292 */ /* 0x000fe4000f8e3cff */
[----:B------:R-:W-:-:S04]  /*2b70*/  ULEA UR6, UR6, UR22, 0x3 ;  /* 0x0000001606067291 */ /* 0x000fc8000f8e18ff */
[----:B-1----:R-:W-:Y:S02]  /*2b80*/  IMAD.U32 R2, RZ, RZ, UR4 ;  /* 0x00000004ff027e24 */ /* 0x002fe4000f8e00ff */
[----:B------:R-:W-:-:S03]  /*2b90*/  MOV R0, UR6 ;  /* 0x0000000600007c02 */ /* 0x000fc60008000f00 */
[----:B------:R-:W-:-:S07]  /*2ba0*/  SHF.L.U32 R2, R2, 0x1f, RZ ;  /* 0x0000001f02027819 */ /* 0x000fce00000006ff */
.L_x_40:
[----:B-1----:R1:W2:Y:S02]  /*2bb0*/  SYNCS.PHASECHK.TRANS64.TRYWAIT P0, [R0+URZ], R2 ;  /* 0x00000002000075a7 */ /* 0x0022a400080011ff */
[----:B--2---:R-:W-:Y:S05]  /*2bc0*/  @!P0 NANOSLEEP.SYNCS 0x989680 ;  /* 0x009896800000895d */ /* 0x004fea0003900000 */
[----:B------:R-:W2:Y:S02]  /*2bd0*/  @!P0 SYNCS.PHASECHK.TRANS64 P0, [R0+URZ], R2 ;  /* 0x00000002000085a7 */ /* 0x000ea400080010ff */
[----:B--2---:R-:W-:Y:S05]  /*2be0*/  @P0 EXIT ;  /* 0x000000000000094d */ /* 0x004fea0003800000 */
[----:B------:R-:W-:Y:S05]  /*2bf0*/  BRA `(.L_x_40) ;  /* 0xfffffffc00ec7947 */ /* 0x000fea000383ffff */
.L_x_16:
[----:B------:R-:W-:-:S04]  /*2c00*/  UISETP.NE.AND UP0, UPT, UR45, URZ, UPT ;  /* 0x000000ff2d00728c */ /* 0x000fc8000bf05270 */
[----:B------:R-:W-:-:S09]  /*2c10*/  UISETP.NE.OR UP0, UPT, UR6, 0x1, UP0 ;  /* 0x000000010600788c */ /* 0x000fd20008705670 */
[----:B------:R-:W-:Y:S05]  /*2c20*/  BRA.U UP0, `(.L_x_41) ;  /* 0x0000000100b07547 */ /* 0x000fea000b800000 */
[----:B------:R-:W-:Y:S01]  /*2c30*/  UMOV UR4, 0x400 ;  /* 0x0000040000047882 */ /* 0x000fe20000000000 */
[----:B------:R-:W-:Y:S01]  /*2c40*/  HFMA2 R3, -RZ, RZ, 0, 5.9604644775390625e-08 ;  /* 0x00000001ff037431 */ /* 0x000fe200000001ff */
[----:B------:R-:W-:Y:S01]  /*2c50*/  ULEA UR45, UR45, UR4, 0x18 ;  /* 0x000000042d2d7291 */ /* 0x000fe2000f8ec0ff */
[----:B------:R-:W-:Y:S01]  /*2c60*/  ISETP.NE.AND P0, PT, R2, RZ, PT ;  /* 0x000000ff0200720c */ /* 0x000fe20003f05270 */
[----:B------:R-:W-:Y:S02]  /*2c70*/  IMAD.MOV.U32 R8, RZ, RZ, RZ ;  /* 0x000000ffff087224 */ /* 0x000fe400078e00ff */
[----:B------:R-:W-:Y:S02]  /*2c80*/  UIADD3 UR6, UPT, UPT, UR45, 0xc8, URZ ;  /* 0x000000c82d067890 */ /* 0x000fe4000fffe0ff */
[----:B------:R-:W-:Y:S02]  /*2c90*/  UIADD3 UR7, UPT, UPT, UR45, 0xc0, URZ ;  /* 0x000000c02d077890 */ /* 0x000fe4000fffe0ff */
[----:B------:R-:W-:-:S12]  /*2ca0*/  UPRMT UR6, URZ, 0x654, UR6 ;  /* 0x00000654ff067896 */ /* 0x000fd80008000006 */
.L_x_44:
[----:B------:R-:W-:Y:S01]  /*2cb0*/  SHF.L.U32 R6, R3, 0x1f, RZ ;  /* 0x0000001f03067819 */ /* 0x000fe200000006ff */
[----:B------:R-:W-:Y:S02]  /*2cc0*/  IMAD.U32 R4, RZ, RZ, UR7 ;  /* 0x00000007ff047e24 */ /* 0x000fe4000f8e00ff */
[----:B------:R-:W-:Y:S01]  /*2cd0*/  @!P0 IMAD.MOV.U32 R5, RZ, RZ, 0x10 ;  /* 0x00000010ff058424 */ /* 0x000fe200078e00ff */
[----:B------:R-:W1:Y:S02]  /*2ce0*/  SYNCS.PHASECHK.TRANS64.TRYWAIT P1, [UR45+0xc8], R6 ;  /* 0x0000c806ff0075a7 */ /* 0x000e64000802112d */
[----:B------:R-:W-:-:S04]  /*2cf0*/  PRMT R4, R2, 0x654, R4 ;  /* 0x0000065402047816 */ /* 0x000fc80000000004 */
[----:B------:R-:W-:Y:S01]  /*2d00*/  SEL R0, R4, R0, !P0 ;  /* 0x0000000004007207 */ /* 0x000fe20004000000 */
[----:B-1----:R-:W-:Y:S06]  /*2d10*/  @!P1 BRA `(.L_x_42) ;  /* 0x0000005000189947 */ /* 0x002fec0003800000 */
.L_x_130:
[----:B------:R-:W-:Y:S01]  /*2d20*/  UIADD3 UR4, UPT, UPT, UR45, 0x100, URZ ;  /* 0x000001002d047890 */ /* 0x000fe2000fffe0ff */
[----:B------:R2:W-:Y:S01]  /*2d30*/  @!P0 SYNCS.ARRIVE.TRANS64.RED RZ, [R0+URZ], R5 ;  /* 0x0000000500ff89a7 */ /* 0x0005e200080004ff */
[----:B------:R-:W-:Y:S01]  /*2d40*/  UIADD3 UR5, UPT, UPT, UR45, 0xc0, URZ ;  /* 0x000000c02d057890 */ /* 0x000fe2000fffe0ff */
[----:B------:R-:W-:-:S08]  /*2d50*/  LOP3.LUT R3, R3, 0x1, RZ, 0x3c, !PT ;  /* 0x0000000103037812 */ /* 0x000fd000078e3cff */
[----:B------:R-:W-:Y:S06]  /*2d60*/  UGETNEXTWORKID.BROADCAST [UR4], [UR5] ;  /* 0x00000000040073ca */ /* 0x000fec0008000100 */
[----:B--2---:R-:W-:-:S04]  /*2d70*/  SHF.L.U32 R5, R8, 0x1f, RZ ;  /* 0x0000001f08057819 */ /* 0x004fc800000006ff */
[----:B------:R-:W2:Y:S02]  /*2d80*/  SYNCS.PHASECHK.TRANS64.TRYWAIT P1, [UR45+0xc0], R5 ;  /* 0x0000c005ff0075a7 */ /* 0x000ea4000802112d */
[----:B--2---:R-:W-:Y:S05]  /*2d90*/  @!P1 BRA `(.L_x_43) ;  /* 0x0000005000109947 */ /* 0x004fea0003800000 */
.L_x_132:
[----:B-1----:R-:W1:Y:S01]  /*2da0*/  LDS.128 R4, [UR45+0x100] ;  /* 0x0001002dff047984 */ /* 0x002e620008000c00 */
[----:B------:R-:W-:Y:S01]  /*2db0*/  LOP3.LUT R8, R8, 0x1, RZ, 0x3c, !PT ;  /* 0x0000000108087812 */ /* 0x000fe200078e3cff */
[----:B------:R-:W-:Y:S01]  /*2dc0*/  @!PT LDS RZ, [RZ] ;  /* 0x00000000fffff984 */ /* 0x000fe20000000800 */
[----:B------:R-:W-:Y:S01]  /*2dd0*/  @!PT LDS RZ, [RZ] ;  /* 0x00000000fffff984 */ /* 0x000fe20000000800 */
[----:B------:R-:W-:Y:S01]  /*2de0*/  @!PT LDS RZ, [RZ] ;  /* 0x00000000fffff984 */ /* 0x000fe20000000800 */
[----:B------:R-:W-:Y:S01]  /*2df0*/  @!PT LDS RZ, [RZ] ;  /* 0x00000000fffff984 */ /* 0x000fe20000000800 */
[----:B------:R2:W-:Y:S06]  /*2e00*/  MEMBAR.ALL.CTA ;  /* 0x0000000000007992 */ /* 0x0005ec0000008000 */
[----:B--2---:R-:W2:Y:S02]  /*2e10*/  FENCE.VIEW.ASYNC.S ;  /* 0x00000000000073c6 */ /* 0x004ea40000000000 */
[----:B--2---:R-:W-:Y:S01]  /*2e20*/  SYNCS.ARRIVE.TRANS64.RED.A1T0 RZ, [UR6], RZ ;  /* 0x000000ffffff79a7 */ /* 0x004fe20008100406 */
[----:B-1----:R-:W-:-:S13]  /*2e30*/  LOP3.LUT P1, RZ, R6, 0x1, RZ, 0xc0, !PT ;  /* 0x0000000106ff7812 */ /* 0x002fda000782c0ff */
[----:B------:R-:W-:Y:S05]  /*2e40*/  @P1 BRA `(.L_x_44) ;  /* 0xfffffffc00981947 */ /* 0x000fea000383ffff */
[----:B------:R-:W-:-:S04]  /*2e50*/  SHF.L.U32 R0, R3, 0x1f, RZ ;  /* 0x0000001f03007819 */ /* 0x000fc800000006ff */
[----:B------:R-:W1:Y:S02]  /*2e60*/  SYNCS.PHASECHK.TRANS64 P0, [UR45+0xc8], R0 ;  /* 0x0000c800ff0075a7 */ /* 0x000e64000800102d */
[----:B-1----:R-:W-:Y:S05]  /*2e70*/  @P0 EXIT ;  /* 0x000000000000094d */ /* 0x002fea0003800000 */
[----:B------:R-:W-:-:S07]  /*2e80*/  MOV R0, UR45 ;  /* 0x0000002d00007c02 */ /* 0x000fce0008000f00 */
.L_x_45:
[----:B-1----:R-:W-:-:S04]  /*2e90*/  SHF.L.U32 R2, R3, 0x1f, RZ ;  /* 0x0000001f03027819 */ /* 0x002fc800000006ff */
[----:B------:R1:W2:Y:S03]  /*2ea0*/  SYNCS.PHASECHK.TRANS64.TRYWAIT P0, [R0+URZ+0xc8], R2 ;  /* 0x0000c802000075a7 */ /* 0x0002a600080011ff */
[----:B--2---:R-:W-:Y:S05]  /*2eb0*/  @!P0 NANOSLEEP.SYNCS 0x989680 ;  /* 0x009896800000895d */ /* 0x004fea0003900000 */
[----:B------:R-:W2:Y:S02]  /*2ec0*/  @!P0 SYNCS.PHASECHK.TRANS64 P0, [R0+URZ+0xc8], R2 ;  /* 0x0000c802000085a7 */ /* 0x000ea400080010ff */
[----:B--2---:R-:W-:Y:S05]  /*2ed0*/  @P0 EXIT ;  /* 0x000000000000094d */ /* 0x004fea0003800000 */
[----:B------:R-:W-:Y:S05]  /*2ee0*/  BRA `(.L_x_45) ;  /* 0xfffffffc00e87947 */ /* 0x000fea000383ffff */
.L_x_41:
[----:B------:R-:W-:-:S09]  /*2ef0*/  UISETP.NE.AND UP0, UPT, UR6, URZ, UPT ;  /* 0x000000ff0600728c */ /* 0x000fd2000bf05270 */
[----:B------:R-:W-:Y:S05]  /*2f00*/  BRA.U UP0, `(.L_x_46) ;  /* 0x0000000d00747547 */ /* 0x000fea000b800000 */
[----:B------:R-:W-:Y:S01]  /*2f10*/  UMOV UR4, 0x40 ;  /* 0x0000004000047882 */ /* 0x000fe20000000000 */
[----:B------:R-:W-:Y:S01]  /*2f20*/  NOP ;  /* 0x0000000000007918 */ /* 0x000fe20000000000 */
[----:B------:R-:W-:Y:S01]  /*2f30*/  ULEA UR4, UR45, UR4, 0x18 ;  /* 0x000000042d047291 */ /* 0x000fe2000f8ec0ff */
[----:B------:R-:W-:Y:S02]  /*2f40*/  UMOV UR5, 0x400 ;  /* 0x0000040000057882 */ /* 0x000fe40000000000 */
[----:B------:R-:W-:-:S06]  /*2f50*/  ULEA UR45, UR45, UR5, 0x18 ;  /* 0x000000052d2d7291 */ /* 0x000fcc000f8ec0ff */
[----:B------:R-:W1:Y:S02]  /*2f60*/  LDS.U8 R0, [UR4+0x1c] ;  /* 0x00001c04ff007984 */ /* 0x000e640008000000 */
[----:B-1----:R-:W-:-:S13]  /*2f70*/  ISETP.NE.AND P0, PT, R0, RZ, PT ;  /* 0x000000ff0000720c */ /* 0x002fda0003f05270 */
[----:B------:R-:W-:Y:S05]  /*2f80*/  @P0 BRA `(.L_x_47) ;  /* 0x0000000000580947 */ /* 0x000fea0003800000 */
[----:B------:R-:W-:-:S13]  /*2f90*/  ELECT P0, URZ, PT ;  /* 0x0000000000ff782f */ /* 0x000fda0003800000 */
[----:B------:R-:W-:Y:S05]  /*2fa0*/  @!P0 BRA `(.L_x_48) ;  /* 0x0000000000608947 */ /* 0x000fea0003800000 */
[----:B------:R-:W-:Y:S01]  /*2fb0*/  UMOV UR5, 0x10 ;  /* 0x0000001000057882 */ /* 0x000fe20000000000 */
[----:B------:R-:W-:Y:S01]  /*2fc0*/  HFMA2 R0, -RZ, RZ, 0, 5.9604644775390625e-08 ;  /* 0x00000001ff007431 */ /* 0x000fe200000001ff */
[----:B------:R-:W-:-:S03]  /*2fd0*/  MOV R2, 0xffff ;  /* 0x0000ffff00027802 */ /* 0x000fc60000000f00 */
[----:B------:R-:W-:Y:S04]  /*2fe0*/  DEPBAR.LE SB1, 0x36 ;  /* 0x00009d800000791a */ /* 0x000fe80000000000 */
[----:B------:R-:W1:Y:S02]  /*2ff0*/  UTCATOMSWS.FIND_AND_SET.ALIGN UP0, UR5, UR5 ;  /* 0x00000005000575e3 */ /* 0x000e640008000800 */
[----:B-1----:R-:W-:Y:S01]  /*3000*/  MOV R3, UR5 ;  /* 0x0000000500037c02 */ /* 0x002fe20008000f00 */
[----:B------:R-:W-:Y:S06]  /*3010*/  BRA.U UP0, `(.L_x_49) ;  /* 0x0000000100187547 */ /* 0x000fec000b800000 */
.L_x_50:
[----:B------:R-:W-:Y:S05]  /*3020*/  NANOSLEEP 0x64 ;  /* 0x000000640000795d */ /* 0x000fea0003800000 */
[----:B------:R-:W-:-:S05]  /*3030*/  UMOV UR5, 0x10 ;  /* 0x0000001000057882 */ /* 0x000fca0000000000 */
[----:B------:R-:W-:Y:S04]  /*3040*/  DEPBAR.LE SB1, 0x36 ;  /* 0x00009d800000791a */ /* 0x000fe80000000000 */
[----:B------:R-:W1:Y:S02]  /*3050*/  UTCATOMSWS.FIND_AND_SET.ALIGN UP0, UR5, UR5 ;  /* 0x00000005000575e3 */ /* 0x000e640008000800 */
[----:B-1----:R-:W-:Y:S01]  /*3060*/  MOV R3, UR5 ;  /* 0x0000000500037c02 */ /* 0x002fe20008000f00 */
[----:B------:R-:W-:Y:S05]  /*3070*/  BRA.U !UP0, `(.L_x_50) ;  /* 0xfffffffd08e87547 */ /* 0x000fea000b83ffff */
.L_x_49:
[-C--:B------:R-:W-:Y:S02]  /*3080*/  SHF.L.U32 R2, R2, R3.reuse, RZ ;  /* 0x0000000302027219 */ /* 0x080fe400000006ff */
[----:B------:R-:W-:Y:S01]  /*3090*/  SHF.L.U32 R0, R0, R3, RZ ;  /* 0x0000000300007219 */ /* 0x000fe200000006ff */
[----:B------:R-:W-:Y:S02]  /*30a0*/  IMAD.SHL.U32 R3, R3, 0x20, RZ ;  /* 0x0000002003037824 */ /* 0x000fe400078e00ff */
[----:B------:R1:W-:Y:S04]  /*30b0*/  ATOMS.OR RZ, [UR4+0x14], R2 ;  /* 0x00001402ffff798c */ /* 0x0003e8000b000004 */
[----:B------:R1:W-:Y:S04]  /*30c0*/  ATOMS.OR RZ, [UR4+0x18], R0 ;  /* 0x00001800ffff798c */ /* 0x0003e8000b000004 */
[----:B------:R1:W-:Y:S01]  /*30d0*/  STS [UR45+0x110], R3 ;  /* 0x00011003ff007988 */ /* 0x0003e2000800082d */
[----:B------:R-:W-:Y:S05]  /*30e0*/  BRA `(.L_x_48) ;  /* 0x0000000000107947 */ /* 0x000fea0003800000 */
.L_x_47:
[----:B------:R-:W-:Y:S02]  /*30f0*/  MOV R0, 0xffffffff ;  /* 0xffffffff00007802 */ /* 0x000fe40000000f00 */
[----:B------:R-:W-:-:S03]  /*3100*/  MOV R2, 0x3130 ;  /* 0x0000313000027802 */ /* 0x000fc60000000f00 */
[----:B------:R1:W-:Y:S04]  /*3110*/  STS [UR45+0x110], R0 ;  /* 0x00011000ff007988 */ /* 0x0003e8000800082d */
[----:B-1-3-5:R-:W-:Y:S05]  /*3120*/  CALL.REL.NOINC `($__internal_1_$__cuda_sm10x_tcgen05_guardrail_trap_phase_invalid_during_alloc) ;  /* 0x0000005000a87944 */ /* 0x02afea0003c00000 */
.L_x_48:
[----:B------:R-:W-:Y:S05]  /*3130*/  WARPSYNC.ALL ;  /* 0x0000000000007948 */ /* 0x000fea0003800000 */
[----:B------:R-:W2:Y:S01]  /*3140*/  S2UR UR6, SR_CgaCtaId ;  /* 0x00000000000679c3 */ /* 0x000ea20000008800 */
[----:B------:R-:W-:Y:S01]  /*3150*/  UMOV UR4, 0x400 ;  /* 0x0000040000047882 */ /* 0x000fe20000000000 */
[----:B------:R-:W-:-:S06]  /*3160*/  NOP ;  /* 0x0000000000007918 */ /* 0x000fcc0000000000 */
[----:B------:R-:W-:Y:S06]  /*3170*/  BAR.ARV 0x6, 0xa0 ;  /* 0x0182800000007b1d */ /* 0x000fec0000002000 */
[----:B------:R-:W-:Y:S01]  /*3180*/  IMAD.MOV.U32 R8, RZ, RZ, 0x1 ;  /* 0x00000001ff087424 */ /* 0x000fe200078e00ff */
[----:B------:R-:W-:Y:S01]  /*3190*/  UMOV UR14, URZ ;  /* 0x000000ff000e7c82 */ /* 0x000fe20008000000 */
[----:B------:R-:W-:Y:S01]  /*31a0*/  UMOV UR13, URZ ;  /* 0x000000ff000d7c82 */ /* 0x000fe20008000000 */
[----:B------:R-:W-:Y:S01]  /*31b0*/  UMOV UR24, 0x0 ;  /* 0x0000000000187882 */ /* 0x000fe20000000000 */
[----:B------:R-:W-:Y:S01]  /*31c0*/  UMOV UR25, 0x8110490 ;  /* 0x0811049000197882 */ /* 0x000fe20000000000 */
[----:B------:R-:W-:Y:S01]  /*31d0*/  UMOV UR22, 0x0 ;  /* 0x0000000000167882 */ /* 0x000fe20000000000 */
[----:B------:R-:W-:Y:S01]  /*31e0*/  UMOV UR23, 0x8110490 ;  /* 0x0811049000177882 */ /* 0x000fe20000000000 */
[----:B------:R-:W-:Y:S01]  /*31f0*/  UMOV UR20, 0x0 ;  /* 0x0000000000147882 */ /* 0x000fe20000000000 */
[----:B------:R-:W-:Y:S01]  /*3200*/  UMOV UR21, 0x8110490 ;  /* 0x0811049000157882 */ /* 0x000fe20000000000 */
[----:B------:R-:W-:Y:S01]  /*3210*/  UMOV UR18, 0x0 ;  /* 0x0000000000127882 */ /* 0x000fe20000000000 */
[----:B--2---:R-:W-:Y:S01]  /*3220*/  ULEA UR6, UR6, UR4, 0x18 ;  /* 0x0000000406067291 */ /* 0x004fe2000f8ec0ff */
[----:B------:R-:W2:Y:S03]  /*3230*/  LDCU.64 UR4, c[0x0][0x388] ;  /* 0x00007100ff0477ac */ /* 0x000ea60008000a00 */
[----:B------:R-:W-:-:S02]  /*3240*/  UIADD3 UR9, UPT, UPT, UR6, 0x6400, URZ ;  /* 0x0000640006097890 */ /* 0x000fc4000fffe0ff */
[----:B------:R-:W-:-:S03]  /*3250*/  UIADD3 UR16, UPT, UPT, UR6, 0x26400, URZ ;  /* 0x0002640006107890 */ /* 0x000fc6000fffe0ff */
[----:B------:R-:W1:Y:S01]  /*3260*/  LDS R9, [UR6+0x110] ;  /* 0x00011006ff097984 */ /* 0x000e620008000800 */
[----:B------:R-:W-:Y:S02]  /*3270*/  USHF.R.U32.HI UR9, URZ, 0x4, UR9 ;  /* 0x00000004ff097899 */ /* 0x000fe40008011609 */
[----:B------:R-:W-:Y:S02]  /*3280*/  USHF.R.U32.HI UR16, URZ, 0x4, UR16 ;  /* 0x00000004ff107899 */ /* 0x000fe40008011610 */
[----:B------:R-:W-:Y:S02]  /*3290*/  ULOP3.LUT UR9, UR9, 0x3fff, URZ, 0xc0, !UPT ;  /* 0x00003fff09097892 */ /* 0x000fe4000f8ec0ff */
[----:B------:R-:W-:Y:S02]  /*32a0*/  ULOP3.LUT UR16, UR16, 0x3fff, URZ, 0xc0, !UPT ;  /* 0x00003fff10107892 */ /* 0x000fe4000f8ec0ff */
[----:B------:R-:W-:Y:S02]  /*32b0*/  ULOP3.LUT UR9, UR9, 0x10000, URZ, 0xfc, !UPT ;  /* 0x0001000009097892 */ /* 0x000fe4000f8efcff */
[----:B--2---:R-:W-:Y:S01]  /*32c0*/  UIADD3 UR7, UPT, UPT, UR4, 0x3f, URZ ;  /* 0x0000003f04077890 */ /* 0x004fe2000fffe0ff */
[----:B------:R-:W-:-:S03]  /*32d0*/  UMOV UR19, 0x8110490 ;  /* 0x0811049000137882 */ /* 0x000fc60000000000 */
[----:B------:R-:W-:-:S04]  /*32e0*/  USHF.R.S32.HI UR4, URZ, 0x1f, UR7 ;  /* 0x0000001fff047899 */ /* 0x000fc80008011407 */
[----:B------:R-:W-:-:S04]  /*32f0*/  ULEA.HI UR7, UR4, UR7, URZ, 0x6 ;  /* 0x0000000704077291 */ /* 0x000fc8000f8f30ff */
[----:B------:R-:W-:-:S03]  /*3300*/  USHF.R.S32.HI UR7, URZ, 0x6, UR7 ;  /* 0x00000006ff077899 */ /* 0x000fc60008011407 */
[----:B------:R-:W2:Y:S01]  /*3310*/  LDCU UR4, c[0x0][0x390] ;  /* 0x00007200ff0477ac */ /* 0x000ea20008000800 */
[----:B------:R-:W-:Y:S02]  /*3320*/  UIMAD UR7, UR7, UR5, URZ ;  /* 0x00000005070772a4 */ /* 0x000fe4000f8e02ff */
[----:B------:R-:W-:-:S04]  /*3330*/  UIADD3 UR5, UPT, UPT, UR6, 0xc8, URZ ;  /* 0x000000c806057890 */ /* 0x000fc8000fffe0ff */
[----:B------:R-:W-:Y:S01]  /*3340*/  UPRMT UR5, URZ, 0x654, UR5 ;  /* 0x00000654ff057896 */ /* 0x000fe20008000005 */
[C---:B-1----:R-:W-:Y:S01]  /*3350*/  VIADD R3, R9.reuse, 0x40 ;  /* 0x0000004009037836 */ /* 0x042fe20000000000 */
[----:B------:R-:W-:Y:S01]  /*3360*/  LOP3.LUT R2, R9, 0xffff, RZ, 0xc0, !PT ;  /* 0x0000ffff09027812 */ /* 0x000fe200078ec0ff */
[----:B--2---:R-:W-:-:S03]  /*3370*/  UIMAD UR4, UR7, UR4, URZ ;  /* 0x00000004070472a4 */ /* 0x004fc6000f8e02ff */
[----:B------:R-:W-:Y:S01]  /*3380*/  LOP3.LUT R3, R3, 0xffff, RZ, 0xc0, !PT ;  /* 0x0000ffff03037812 */ /* 0x000fe200078ec0ff */
[----:B------:R-:W-:-:S04]  /*3390*/  UIADD3 UR15, UPT, UPT, UR4, -0x1, URZ ;  /* 0xffffffff040f7890 */ /* 0x000fc8000fffe0ff */
[----:B------:R1:W-:Y:S01]  /*33a0*/  STL.64 [R1], R2 ;  /* 0x0000000201007387 */ /* 0x0003e20000100a00 */
[----:B------:R-:W-:Y:S01]  /*33b0*/  UISETP.GE.AND UP2, UPT, UR4, 0x1, UPT ;  /* 0x000000010400788c */ /* 0x000fe2000bf46270 */
[----:B-1----:R-:W-:-:S10]  /*33c0*/  CS2R R2, SRZ ;  /* 0x0000000000027805 */ /* 0x002fd4000001ff00 */
.L_x_57:
[----:B-1----:R-:W-:-:S04]  /*33d0*/  SHF.L.U32 R4, R3, 0x1f, RZ ;  /* 0x0000001f03047819 */ /* 0x002fc800000006ff */
[----:B------:R-:W1:Y:S02]  /*33e0*/  SYNCS.PHASECHK.TRANS64.TRYWAIT P0, [UR6+0xc0], R4 ;  /* 0x0000c004ff0075a7 */ /* 0x000e640008001106 */
[----:B-12-4-:R-:W-:Y:S05]  /*33f0*/  @!P0 BRA `(.L_x_51) ;  /* 0x0000004800908947 */ /* 0x016fea0003800000 */
.L_x_134:
[----:B-1----:R-:W1:Y:S01]  /*3400*/  LDS.128 R4, [UR6+0x100] ;  /* 0x00010006ff047984 */ /* 0x002e620008000c00 */
[----:B------:R-:W-:Y:S01]  /*3410*/  ULEA UR8, UR14, UR6, 0x3 ;  /* 0x000000060e087291 */ /* 0x000fe2000f8e18ff */
[----:B------:R-:W-:Y:S01]  /*3420*/  SHF.L.U32 R0, R8, 0x1f, RZ ;  /* 0x0000001f08007819 */ /* 0x000fe200000006ff */
[----:B------:R-:W-:Y:S01]  /*3430*/  @!PT LDS RZ, [RZ] ;  /* 0x00000000fffff984 */ /* 0x000fe20000000800 */
[----:B------:R-:W-:Y:S01]  /*3440*/  @!PT LDS RZ, [RZ] ;  /* 0x00000000fffff984 */ /* 0x000fe20000000800 */
[----:B------:R-:W-:Y:S01]  /*3450*/  @!PT LDS RZ, [RZ] ;  /* 0x00000000fffff984 */ /* 0x000fe20000000800 */
[----:B------:R-:W-:Y:S01]  /*3460*/  @!PT LDS RZ, [RZ] ;  /* 0x00000000fffff984 */ /* 0x000fe20000000800 */
[----:B------:R2:W-:Y:S06]  /*3470*/  MEMBAR.ALL.CTA ;  /* 0x0000000000007992 */ /* 0x0005ec0000008000 */
[----:B--2---:R-:W2:Y:S02]  /*3480*/  FENCE.VIEW.ASYNC.S ;  /* 0x00000000000073c6 */ /* 0x004ea40000000000 */
[----:B--2---:R-:W-:Y:S01]  /*3490*/  SYNCS.ARRIVE.TRANS64.RED.A1T0 RZ, [UR5], RZ ;  /* 0x000000ffffff79a7 */ /* 0x004fe20008100405 */
[----:B------:R-:W2:Y:S01]  /*34a0*/  SYNCS.PHASECHK.TRANS64.TRYWAIT P0, [UR8+0xe0], R0 ;  /* 0x0000e000ff0075a7 */ /* 0x000ea20008001108 */
[----:B-1----:R-:W-:Y:S01]  /*34b0*/  LOP3.LUT P3, RZ, R6, 0x1, RZ, 0xc0, !PT ;  /* 0x0000000106ff7812 */ /* 0x002fe2000786c0ff */
[----:B--2---:R-:W-:-:S12]  /*34c0*/  @!P0 BRA `(.L_x_52) ;  /* 0x0000004800748947 */ /* 0x004fd80003800000 */
.L_x_136:
[----:B------:R-:W-:Y:S05]  /*34d0*/  BRA.U !UP2, `(.L_x_53) ;  /* 0x000000010af07547 */ /* 0x000fea000b800000 */
[----:B-1----:R-:W-:Y:S01]  /*34e0*/  IMAD.U32 R0, RZ, RZ, UR14 ;  /* 0x0000000eff007e24 */ /* 0x002fe2000f8e00ff */
[----:B------:R-:W-:-:S04]  /*34f0*/  ULEA UR4, UR13, UR6, 0x3 ;  /* 0x000000060d047291 */ /* 0x000fc8000f8e18ff */
[----:B------:R-:W-:-:S05]  /*3500*/  LEA R0, R0, R1, 0x2 ;  /* 0x0000000100007211 */ /* 0x000fca00078e10ff */
[----:B------:R1:W5:Y:S01]  /*3510*/  LDL R4, [R0] ;  /* 0x0000000000047983 */ /* 0x0003620000100800 */
[----:B------:R-:W-:Y:S01]  /*3520*/  UPLOP3.LUT UP3, UPT, UPT, UPT, UPT, 0x40, 0x4 ;  /* 0x000000000004789c */ /* 0x000fe20003f6e870 */
[----:B------:R-:W-:Y:S01]  /*3530*/  UMOV UR12, UR15 ;  /* 0x0000000f000c7c82 */ /* 0x000fe20008000000 */
[----:B------:R-:W-:Y:S01]  /*3540*/  UMOV UR11, UR13 ;  /* 0x0000000d000b7c82 */ /* 0x000fe20008000000 */
[----:B-1----:R-:W-:-:S04]  /*3550*/  SHF.L.U32 R0, R2, 0x1f, RZ ;  /* 0x0000001f02007819 */ /* 0x002fc800000006ff */
[----:B------:R1:W2:Y:S04]  /*3560*/  SYNCS.PHASECHK.TRANS64.TRYWAIT P2, [UR4], R0 ;  /* 0x00000000ff0075a7 */ /* 0x0002a80008041104 */
.L_x_56:
[----:B----4-:R-:W-:Y:S01]  /*3570*/  ULEA UR7, UR11, UR6, 0x3 ;  /* 0x000000060b077291 */ /* 0x010fe2000f8e18ff */
[----:B-12---:R-:W-:Y:S11]  /*3580*/  @P2 BRA `(.L_x_54) ;  /* 0x00000000000c2947 */ /* 0x006ff60003800000 */
[----:B------:R-:W-:Y:S04]  /*3590*/  SHF.L.U32 R5, R2, 0x1f, RZ ;  /* 0x0000001f02057819 */ /* 0x000fe800000006ff */
[----:B------:R-:W2:Y:S02]  /*35a0*/  SYNCS.PHASECHK.TRANS64.TRYWAIT P0, [UR7], R5 ;  /* 0x00000005ff0075a7 */ /* 0x000ea40008001107 */
[----:B--2---:R-:W-:Y:S05]  /*35b0*/  @!P0 BRA `(.L_x_55) ;  /* 0x0000004800508947 */ /* 0x004fea0003800000 */
.L_x_54:
[----:B------:R-:W-:Y:S01]  /*35c0*/  UISETP.NE.AND UP0, UPT, UR12, URZ, UPT ;  /* 0x000000ff0c00728c */ /* 0x000fe2000bf05270 */
[----:B------:R-:W-:Y:S01]  /*35d0*/  PLOP3.LUT P2, PT, PT, PT, PT, 0x80, 0x8 ;  /* 0x000000000008781c */ /* 0x000fe20003f4f070 */
[----:B------:R-:W-:Y:S01]  /*35e0*/  UIADD3 UR13, UPT, UPT, UR11, 0x1, URZ ;  /* 0x000000010b0d7890 */ /* 0x000fe2000fffe0ff */
[----:B------:R-:W-:Y:S03]  /*35f0*/  ELECT P1, URZ, PT ;  /* 0x0000000000ff782f */ /* 0x000fe60003820000 */
[----:B------:R-:W-:Y:S01]  /*3600*/  UISETP.NE.AND UP1, UPT, UR13, 0x8, UPT ;  /* 0x000000080d00788c */ /* 0x000fe2000bf25270 */
[----:B------:R-:W-:Y:S01]  /*3610*/  PLOP3.LUT P0, PT, PT, PT, UP0, 0x80, 0x8 ;  /* 0x000000000008781c */ /* 0x000fe20003f0f008 */
[----:B------:R-:W-:Y:S02]  /*3620*/  ULEA UR26, UR11, UR16, 0x9 ;  /* 0x000000100b1a7291 */ /* 0x000fe4000f8e48ff */
[----:B------:R-:W-:Y:S02]  /*3630*/  USEL UR10, URZ, 0x1, UP1 ;  /* 0x00000001ff0a7887 */ /* 0x000fe40008800000 */
[----:B------:R-:W-:Y:S02]  /*3640*/  USEL UR13, UR13, URZ, UP1 ;  /* 0x000000ff0d0d7287 */ /* 0x000fe40008800000 */
[----:B------:R-:W-:Y:S02]  /*3650*/  ULEA UR28, UR11, UR9, 0xa ;  /* 0x000000090b1c7291 */ /* 0x000fe4000f8e50ff */
[----:B------:R-:W-:Y:S01]  /*3660*/  @UP0 ULEA UR4, UR13, UR6, 0x3 ;  /* 0x000000060d040291 */ /* 0x000fe2000f8e18ff */
[----:B------:R-:W-:Y:S01]  /*3670*/  LOP3.LUT R2, R2, UR10, RZ, 0x3c, !PT ;  /* 0x0000000a02027c12 */ /* 0x000fe2000f8e3cff */
[----:B------:R-:W-:Y:S02]  /*3680*/  UIADD3 UR36, UPT, UPT, UR26, 0x80, URZ ;  /* 0x000000801a247890 */ /* 0x000fe4000fffe0ff */
[----:B------:R-:W-:Y:S01]  /*3690*/  UIADD3 UR34, UPT, UPT, UR28, 0x2, URZ ;  /* 0x000000021c227890 */ /* 0x000fe2000fffe0ff */
[----:B-1----:R-:W-:Y:S01]  /*36a0*/  @P0 SHF.L.U32 R0, R2, 0x1f, RZ ;  /* 0x0000001f02000819 */ /* 0x002fe200000006ff */
[----:B------:R-:W-:Y:S02]  /*36b0*/  UIADD3 UR32, UPT, UPT, UR26, 0x100, URZ ;  /* 0x000001001a207890 */ /* 0x000fe4000fffe0ff */
[----:B------:R-:W-:Y:S01]  /*36c0*/  UIADD3 UR30, UPT, UPT, UR28, 0x4, URZ ;  /* 0x000000041c1e7890 */ /* 0x000fe2000fffe0ff */
[----:B------:R4:W1:Y:S01]  /*36d0*/  @P0 SYNCS.PHASECHK.TRANS64.TRYWAIT P2, [UR4], R0 ;  /* 0x00000000ff0005a7 */ /* 0x0008620008041104 */
[----:B------:R-:W-:Y:S02]  /*36e0*/  ELECT P0, URZ, PT ;  /* 0x0000000000ff782f */ /* 0x000fe40003800000 */
[C---:B-----5:R-:W-:Y:S01]  /*36f0*/  @P1 R2UR.BROADCAST UR4, R4.reuse ;  /* 0x00000000040412ca */ /* 0x060fe200008e0000 */
[----:B------:R-:W-:Y:S10]  /*3700*/  UIADD3 UR7, UPT, UPT, UR7, 0x40, URZ ;  /* 0x0000004007077890 */ /* 0x000ff4000fffe0ff */
[C---:B------:R-:W-:Y:S02]  /*3710*/  @P0 R2UR.BROADCAST UR10, R4.reuse ;  /* 0x00000000040a02ca */ /* 0x040fe400008e0000 */
[----:B------:R-:W-:Y:S01]  /*3720*/  ELECT P0, URZ, PT ;  /* 0x0000000000ff782f */ /* 0x000fe20003800000 */
[----:B------:R-:W-:Y:S01]  /*3730*/  UMOV UR27, 0x40004040 ;  /* 0x40004040001b7882 */ /* 0x000fe20000000000 */
[----:B------:R-:W-:Y:S01]  /*3740*/  UMOV UR29, 0x40004040 ;  /* 0x40004040001d7882 */ /* 0x000fe20000000000 */
[----:B------:R-:W-:Y:S01]  /*3750*/  UMOV UR37, 0x40004040 ;  /* 0x4000404000257882 */ /* 0x000fe20000000000 */
[----:B------:R-:W-:Y:S01]  /*3760*/  UMOV UR35, 0x40004040 ;  /* 0x4000404000237882 */ /* 0x000fe20000000000 */
[----:B------:R-:W-:Y:S01]  /*3770*/  UMOV UR33, 0x40004040 ;  /* 0x4000404000217882 */ /* 0x000fe20000000000 */
[----:B------:R-:W-:Y:S01]  /*3780*/  UMOV UR31, 0x40004040 ;  /* 0x40004040001f7882 */ /* 0x000fe20000000000 */
[----:B------:R-:W-:Y:S01]  /*3790*/  UMOV UR11, UR13 ;  /* 0x0000000d000b7c82 */ /* 0x000fe20008000000 */
[----:B------:R2:W-:Y:S01]  /*37a0*/  UTCHMMA gdesc[UR28], gdesc[UR26], tmem[UR4], tmem[UR24], idesc[UR25], UP3 ;  /* 0x00ff181a1c0075ea */ /* 0x0005e20009800004 */
[----:B------:R-:W-:Y:S02]  /*37b0*/  UPLOP3.LUT UP3, UPT, UPT, UPT, UPT, 0x80, 0x8 ;  /* 0x000000000008789c */ /* 0x000fe40003f6f070 */
[----:B------:R3:W-:Y:S01]  /*37c0*/  UTCHMMA gdesc[UR34], gdesc[UR36], tmem[UR10], tmem[UR22], idesc[UR23], UPT ;  /* 0x00ff1624220075ea */ /* 0x0007e2000b80000a */
[----:B--2---:R-:W-:Y:S01]  /*37d0*/  UIADD3 UR26, UPT, UPT, UR26, 0x180, URZ ;  /* 0x000001801a1a7890 */ /* 0x004fe2000fffe0ff */
[C---:B------:R-:W-:Y:S02]  /*37e0*/  @P0 R2UR.BROADCAST UR4, R4.reuse ;  /* 0x00000000040402ca */ /* 0x040fe400008e0000 */
[----:B------:R-:W-:Y:S11]  /*37f0*/  ELECT P0, URZ, PT ;  /* 0x0000000000ff782f */ /* 0x000ff60003800000 */
[----:B------:R-:W-:Y:S02]  /*3800*/  @!UPT UIADD3 URZ, UPT, UPT, URZ, URZ, URZ ;  /* 0x000000fffffff290 */ /* 0x000fe4000fffe0ff */
[----:B---3--:R-:W-:Y:S01]  /*3810*/  @P0 R2UR.BROADCAST UR10, R4 ;  /* 0x00000000040a02ca */ /* 0x008fe200008e0000 */
[----:B------:R-:W-:Y:S01]  /*3820*/  UIADD3 UR28, UPT, UPT, UR28, 0x6, URZ ;  /* 0x000000061c1c7890 */ /* 0x000fe2000fffe0ff */
[----:B------:R2:W-:Y:S11]  /*3830*/  UTCHMMA gdesc[UR30], gdesc[UR32], tmem[UR4], tmem[UR20], idesc[UR21], UPT ;  /* 0x00ff14201e0075ea */ /* 0x0005f6000b800004 */
[----:B------:R4:W-:Y:S01]  /*3840*/  UTCHMMA gdesc[UR28], gdesc[UR26], tmem[UR10], tmem[UR18], idesc[UR19], UPT ;  /* 0x00ff121a1c0075ea */ /* 0x0009e2000b80000a */
[----:B------:R4:W-:Y:S01]  /*3850*/  UTCBAR [UR7], URZ ;  /* 0x000000ff070073e9 */ /* 0x0009e200080000ff */
[----:B--2---:R-:W-:Y:S02]  /*3860*/  UIADD3 UR4, UPT, UPT, UR12, 0x1, URZ ;  /* 0x000000010c047890 */ /* 0x004fe4000fffe0ff */
[----:B------:R-:W-:Y:S02]  /*3870*/  UIADD3 UR12, UPT, UPT, UR12, -0x1, URZ ;  /* 0xffffffff0c0c7890 */ /* 0x000fe4000fffe0ff */
[----:B------:R-:W-:Y:S09]  /*3880*/  UISETP.GT.U32.AND UP0, UPT, UR4, 0x1, UPT ;  /* 0x000000010400788c */ /* 0x000ff2000bf04070 */
[----:B------:R-:W-:Y:S05]  /*3890*/  BRA.U UP0, `(.L_x_56) ;  /* 0xfffffffd00347547 */ /* 0x000fea000b83ffff */
.L_x_53:
[----:B------:R-:W-:Y:S01]  /*38a0*/  UIADD3 UR14, UPT, UPT, UR14, 0x1, URZ ;  /* 0x000000010e0e7890 */ /* 0x000fe2000fffe0ff */
[----:B------:R-:W-:Y:S01]  /*38b0*/  LOP3.LUT R3, R3, 0x1, RZ, 0x3c, !PT ;  /* 0x0000000103037812 */ /* 0x000fe200078e3cff */
[----:B------:R-:W-:Y:S02]  /*38c0*/  UIADD3 UR8, UPT, UPT, UR8, 0xd0, URZ ;  /* 0x000000d008087890 */ /* 0x000fe4000fffe0ff */
[----:B------:R-:W-:-:S04]  /*38d0*/  UISETP.NE.AND UP0, UPT, UR14, 0x2, UPT ;  /* 0x000000020e00788c */ /* 0x000fc8000bf05270 */
[----:B------:R-:W-:Y:S02]  /*38e0*/  USEL UR4, URZ, 0x1, UP0 ;  /* 0x00000001ff047887 */ /* 0x000fe40008000000 */
[----:B------:R-:W-:Y:S01]  /*38f0*/  USEL UR14, UR14, URZ, UP0 ;  /* 0x000000ff0e0e7287 */ /* 0x000fe20008000000 */
[----:B------:R2:W-:Y:S03]  /*3900*/  UTCBAR [UR8], URZ ;  /* 0x000000ff080073e9 */ /* 0x0005e600080000ff */
[----:B------:R-:W-:Y:S01]  /*3910*/  LOP3.LUT R8, R8, UR4, RZ, 0x3c, !PT ;  /* 0x0000000408087c12 */ /* 0x000fe2000f8e3cff */
[----:B------:R-:W-:Y:S07]  /*3920*/  @P3 BRA `(.L_x_57) ;  /* 0xfffffff800a83947 */ /* 0x000fee000383ffff */
[----:B------:R-:W3:Y:S01]  /*3930*/  S2UR UR4, SR_CgaCtaId ;  /* 0x00000000000479c3 */ /* 0x000ee20000008800 */
[----:B------:R-:W-:Y:S01]  /*3940*/  ELECT P0, URZ, PT ;  /* 0x0000000000ff782f */ /* 0x000fe20003800000 */
[----:B-1--4-:R-:W-:Y:S01]  /*3950*/  IMAD.MOV.U32 R0, RZ, RZ, 0x1 ;  /* 0x00000001ff007424 */ /* 0x012fe200078e00ff */
[----:B------:R-:W-:Y:S01]  /*3960*/  UIADD3 UR6, UPT, UPT, UR6, 0xe0, URZ ;  /* 0x000000e006067890 */ /* 0x000fe2000fffe0ff */
[----:B------:R-:W-:Y:S01]  /*3970*/  SHF.L.U32 R2, R8, 0x1f, RZ ;  /* 0x0000001f08027819 */ /* 0x000fe200000006ff */
[----:B------:R-:W-:-:S03]  /*3980*/  UMOV UR5, 0x40 ;  /* 0x0000004000057882 */ /* 0x000fc60000000000 */
[----:B------:R-:W-:Y:S01]  /*3990*/  UVIRTCOUNT.DEALLOC.SMPOOL 0x80 ;  /* 0x000000800000784c */ /* 0x000fe20000000000 */
[----:B---3--:R-:W-:Y:S02]  /*39a0*/  ULEA UR4, UR4, UR5, 0x18 ;  /* 0x0000000504047291 */ /* 0x008fe4000f8ec0ff */
[----:B------:R-:W-:-:S07]  /*39b0*/  ULEA UR5, UR14, UR6, 0x3 ;  /* 0x000000060e057291 */ /* 0x000fce000f8e18ff */
[----:B------:R1:W-:Y:S02]  /*39c0*/  @P0 STS.U8 [UR4+0x1c], R0 ;  /* 0x00001c00ff000988 */ /* 0x0003e40008000004 */
[----:B------:R-:W3:Y:S02]  /*39d0*/  SYNCS.PHASECHK.TRANS64.TRYWAIT P0, [UR5], R2 ;  /* 0x00000002ff0075a7 */ /* 0x000ee40008001105 */
[----:B-1-3--:R-:W-:Y:S05]  /*39e0*/  @!P0 BRA `(.L_x_58) ;  /* 0x00000044005c8947 */ /* 0x00afea0003800000 */
.L_x_139:
[----:B------:R-:W-:-:S04]  /*39f0*/  UIADD3 UR7, UPT, UPT, UR14, 0x1, URZ ;  /* 0x000000010e077890 */ /* 0x000fc8000fffe0ff */
[----:B------:R-:W-:-:S04]  /*3a00*/  UISETP.NE.AND UP0, UPT, UR7, 0x2, UPT ;  /* 0x000000020700788c */ /* 0x000fc8000bf05270 */
[----:B------:R-:W-:Y:S02]  /*3a10*/  USEL UR5, URZ, 0x1, UP0 ;  /* 0x00000001ff057887 */ /* 0x000fe40008000000 */
[----:B------:R-:W-:-:S04]  /*3a20*/  USEL UR7, UR7, URZ, UP0 ;  /* 0x000000ff07077287 */ /* 0x000fc80008000000 */
[----:B------:R-:W-:Y:S01]  /*3a30*/  ULEA UR7, UR7, UR6, 0x3 ;  /* 0x0000000607077291 */ /* 0x000fe2000f8e18ff */
[----:B-1----:R-:W-:-:S04]  /*3a40*/  LOP3.LUT R2, R8, UR5, RZ, 0x3c, !PT ;  /* 0x0000000508027c12 */ /* 0x002fc8000f8e3cff */
[----:B------:R-:W-:-:S04]  /*3a50*/  SHF.L.U32 R2, R2, 0x1f, RZ ;  /* 0x0000001f02027819 */ /* 0x000fc800000006ff */
[----:B------:R-:W1:Y:S02]  /*3a60*/  SYNCS.PHASECHK.TRANS64.TRYWAIT P0, [UR7], R2 ;  /* 0x00000002ff0075a7 */ /* 0x000e640008001107 */
[----:B-1----:R-:W-:Y:S05]  /*3a70*/  @!P0 BRA `(.L_x_59) ;  /* 0x0000004400508947 */ /* 0x002fea0003800000 */
.L_x_141:
[----:B------:R-:W-:Y:S01]  /*3a80*/  NOP ;  /* 0x0000000000007918 */ /* 0x000fe20000000000 */
[----:B-1----:R-:W1:Y:S01]  /*3a90*/  LDS R0, [UR4+0x14] ;  /* 0x00001404ff007984 */ /* 0x002e620008000800 */
[----:B------:R-:W-:Y:S01]  /*3aa0*/  LOP3.LUT R3, R9, 0xffff, RZ, 0xc0, !PT ;  /* 0x0000ffff09037812 */ /* 0x000fe200078ec0ff */
[----:B------:R-:W-:-:S03]  /*3ab0*/  IMAD.MOV.U32 R2, RZ, RZ, 0xffff ;  /* 0x0000ffffff027424 */ /* 0x000fc600078e00ff */
[----:B------:R-:W-:-:S04]  /*3ac0*/  SHF.R.U32.HI R3, RZ, 0x5, R3 ;  /* 0x00000005ff037819 */ /* 0x000fc80000011603 */
[----:B------:R-:W-:-:S04]  /*3ad0*/  SHF.L.U32 R2, R2, R3, RZ ;  /* 0x0000000302027219 */ /* 0x000fc800000006ff */
[----:B-1----:R-:W-:-:S04]  /*3ae0*/  LOP3.LUT R0, R0, R2, RZ, 0xc0, !PT ;  /* 0x0000000200007212 */ /* 0x002fc800078ec0ff */
[----:B------:R-:W-:Y:S01]  /*3af0*/  ISETP.NE.AND P0, PT, R0, R2, PT ;  /* 0x000000020000720c */ /* 0x000fe20003f05270 */
[----:B------:R-:W-:-:S05]  /*3b00*/  IMAD.MOV.U32 R0, RZ, RZ, 0x1 ;  /* 0x00000001ff007424 */ /* 0x000fca00078e00ff */
[----:B------:R-:W-:-:S07]  /*3b10*/  SHF.L.U32 R0, R0, R3, RZ ;  /* 0x0000000300007219 */ /* 0x000fce00000006ff */
[----:B------:R-:W-:Y:S05]  /*3b20*/  @P0 BRA `(.L_x_60) ;  /* 0x00000000005c0947 */ /* 0x000fea0003800000 */
[----:B------:R-:W1:Y:S02]  /*3b30*/  LDS R3, [UR4+0x18] ;  /* 0x00001804ff037984 */ /* 0x000e640008000800 */
[----:B-1----:R-:W-:-:S04]  /*3b40*/  LOP3.LUT R3, R3, R0, RZ, 0xc0, !PT ;  /* 0x0000000003037212 */ /* 0x002fc800078ec0ff */
[----:B------:R-:W-:-:S13]  /*3b50*/  ISETP.NE.AND P0, PT, R3, R0, PT ;  /* 0x000000000300720c */ /* 0x000fda0003f05270 */
[----:B------:R-:W-:Y:S05]  /*3b60*/  @P0 BRA `(.L_x_61) ;  /* 0x0000000000400947 */ /* 0x000fea0003800000 */
[----:B--2---:R-:W-:Y:S01]  /*3b70*/  R2UR UR8, R2 ;  /* 0x00000000020872ca */ /* 0x004fe200000e0000 */
[----:B------:R-:W1:Y:S01]  /*3b80*/  S2R R3, SR_LANEID ;  /* 0x0000000000037919 */ /* 0x000e620000000000 */
[----:B------:R-:W-:Y:S01]  /*3b90*/  LOP3.LUT R0, RZ, R0, RZ, 0x33, !PT ;  /* 0x00000000ff007212 */ /* 0x000fe200078e33ff */
[----:B------:R-:W-:Y:S02]  /*3ba0*/  VOTEU.ANY UR7, UPT, PT ;  /* 0x0000000000077886 */ /* 0x000fe400038e0100 */
[----:B------:R-:W-:Y:S01]  /*3bb0*/  UFLO.U32 UR7, UR7 ;  /* 0x00000007000772bd */ /* 0x000fe200080e0000 */
[----:B------:R-:W2:Y:S07]  /*3bc0*/  REDUX UR5, R0 ;  /* 0x00000000000573c4 */ /* 0x000eae0000000000 */
[----:B------:R-:W-:-:S06]  /*3bd0*/  ULOP3.LUT UR8, URZ, UR8, URZ, 0x33, !UPT ;  /* 0x00000008ff087292 */ /* 0x000fcc000f8e33ff */
[----:B------:R-:W-:-:S04]  /*3be0*/  IMAD.U32 R2, RZ, RZ, UR8 ;  /* 0x00000008ff027e24 */ /* 0x000fc8000f8e00ff */
[----:B------:R-:W3:Y:S02]  /*3bf0*/  REDUX UR6, R2 ;  /* 0x00000000020673c4 */ /* 0x000ee40000000000 */
[----:B------:R4:W-:Y:S01]  /*3c00*/  UTCATOMSWS.AND URZ, UR8 ;  /* 0x0000000800ff79e3 */ /* 0x0009e20008000000 */
[----:B--2---:R-:W-:Y:S01]  /*3c10*/  IMAD.U32 R0, RZ, RZ, UR5 ;  /* 0x00000005ff007e24 */ /* 0x004fe2000f8e00ff */
[----:B-1----:R-:W-:Y:S01]  /*3c20*/  ISETP.EQ.U32.AND P0, PT, R3, UR7, PT ;  /* 0x0000000703007c0c */ /* 0x002fe2000bf02070 */
[----:B---3--:R-:W-:-:S12]  /*3c30*/  IMAD.U32 R2, RZ, RZ, UR6 ;  /* 0x00000006ff027e24 */ /* 0x008fd8000f8e00ff */
[----:B------:R4:W-:Y:S04]  /*3c40*/  @P0 ATOMS.AND RZ, [UR4+0x14], R2 ;  /* 0x00001402ffff098c */ /* 0x0009e8000a800004 */
[----:B------:R4:W-:Y:S01]  /*3c50*/  @P0 ATOMS.AND RZ, [UR4+0x18], R0 ;  /* 0x00001800ffff098c */ /* 0x0009e2000a800004 */
[----:B------:R-:W-:Y:S05]  /*3c60*/  BRA `(.L_x_62) ;  /* 0x0000000000147947 */ /* 0x000fea0003800000 */
.L_x_61:
[----:B------:R-:W-:Y:S02]  /*3c70*/  MOV R2, 0x3c90 ;  /* 0x00003c9000027802 */ /* 0x000fe40000000f00 */
[----:B--2--5:R-:W-:Y:S05]  /*3c80*/  CALL.REL.NOINC `($__internal_0_$__cuda_sm10x_tcgen05_guardrail_trap_col_being_dealloced_not_returned_by_alloc) ;  /* 0x0000004400c47944 */ /* 0x024fea0003c00000 */
[----:B------:R-:W-:Y:S05]  /*3c90*/  BRA `(.L_x_62) ;  /* 0x0000000000087947 */ /* 0x000fea0003800000 */
.L_x_60:
[----:B------:R-:W-:Y:S02]  /*3ca0*/  MOV R2, 0x3cc0 ;  /* 0x00003cc000027802 */ /* 0x000fe40000000f00 */
[----:B--2--5:R-:W-:Y:S05]  /*3cb0*/  CALL.REL.NOINC `($__internal_2_$__cuda_sm10x_tcgen05_guardrail_trap_unallocated_columns_being_dealloced) ;  /* 0x0000004400d07944 */ /* 0x024fea0003c00000 */
.L_x_62:
[----:B------:R-:W-:Y:S01]  /*3cc0*/  NOP ;  /* 0x0000000000007918 */ /* 0x000fe20000000000 */
[----:B----4-:R-:W-:Y:S05]  /*3cd0*/  EXIT ;  /* 0x000000000000794d */ /* 0x010fea0003800000 */
.L_x_46:
[----:B------:R-:W-:-:S09]  /*3ce0*/  UISETP.NE.OR UP1, UPT, UR6, 0x3, !UP1 ;  /* 0x000000030600788c */ /* 0x000fd2000cf25670 */
[----:B------:R-:W-:Y:S05]  /*3cf0*/  BRA.U UP1, `(.L_x_63) ;  /* 0x0000000d01e87547 */ /* 0x000fea000b800000 */
[----:B------:R-:W1:Y:S01]  /*3d00*/  LDC.64 R8, c[0x0][0x888] ;  /* 0x00022200ff087b82 */ /* 0x000e620000000a00 */
[----:B------:R-:W-:Y:S01]  /*3d10*/  UMOV UR7, 0x400 ;  /* 0x0000040000077882 */ /* 0x000fe20000000000 */
[----:B------:R-:W-:Y:S01]  /*3d20*/  IMAD.MOV.U32 R35, RZ, RZ, 0x1 ;  /* 0x00000001ff237424 */ /* 0x000fe200078e00ff */
[----:B------:R-:W-:Y:S01]  /*3d30*/  ULEA UR7, UR45, UR7, 0x18 ;  /* 0x000000072d077291 */ /* 0x000fe2000f8ec0ff */
[----:B------:R-:W-:Y:S01]  /*3d40*/  IMAD.MOV.U32 R34, RZ, RZ, RZ ;  /* 0x000000ffff227224 */ /* 0x000fe200078e00ff */
[----:B------:R-:W-:Y:S02]  /*3d50*/  UPLOP3.LUT UP0, UPT, UPT, UPT, UPT, 0x40, 0x4 ;  /* 0x000000000004789c */ /* 0x000fe40003f0e870 */
[----:B------:R-:W-:Y:S01]  /*3d60*/  UIADD3 UR6, UPT, UPT, UR7, 0xc8, URZ ;  /* 0x000000c807067890 */ /* 0x000fe2000fffe0ff */
[----:B------:R-:W2:Y:S01]  /*3d70*/  LDC.64 R32, c[0x0][0x988] ;  /* 0x00026200ff207b82 */ /* 0x000ea20000000a00 */
[----:B------:R-:W-:Y:S02]  /*3d80*/  UMOV UR18, URZ ;  /* 0x000000ff00127c82 */ /* 0x000fe40008000000 */
[----:B------:R-:W-:-:S05]  /*3d90*/  UPRMT UR6, URZ, 0x654, UR6 ;  /* 0x00000654ff067896 */ /* 0x000fca0008000006 */
[----:B------:R-:W4:Y:S08]  /*3da0*/  LDC.64 R26, c[0x0][0x980] ;  /* 0x00026000ff1a7b82 */ /* 0x000f300000000a00 */
[----:B------:R-:W3:Y:S01]  /*3db0*/  LDC R0, c[0x0][0xb30] ;  /* 0x0002cc00ff007b82 */ /* 0x000ee20000000800 */
[----:B-1----:R-:W-:-:S04]  /*3dc0*/  ISETP.NE.U32.AND P0, PT, R8, RZ, PT ;  /* 0x000000ff0800720c */ /* 0x002fc80003f05070 */
[----:B------:R-:W-:-:S03]  /*3dd0*/  ISETP.NE.AND.EX P0, PT, R9, RZ, PT, P0 ;  /* 0x000000ff0900720c */ /* 0x000fc60003f05300 */
[----:B------:R-:W1:Y:S01]  /*3de0*/  LDC R19, c[0x0][0x370] ;  /* 0x0000dc00ff137b82 */ /* 0x000e620000000800 */
[C---:B--2---:R-:W-:Y:S02]  /*3df0*/  ISETP.NE.AND P2, PT, R33.reuse, 0x1, PT ;  /* 0x000000012100780c */ /* 0x044fe40003f45270 */
[----:B------:R-:W-:Y:S01]  /*3e00*/  R2UR UR4, R33 ;  /* 0x00000000210472ca */ /* 0x000fe200000e0000 */
[----:B------:R-:W-:-:S04]  /*3e10*/  IMAD.MOV.U32 R33, RZ, RZ, 0x2000 ;  /* 0x00002000ff217424 */ /* 0x000fc800078e00ff */
[----:B------:R-:W2:Y:S01]  /*3e20*/  LDC R3, c[0x0][0xb0c] ;  /* 0x0002c300ff037b82 */ /* 0x000ea20000000800 */
[----:B----4-:R-:W-:Y:S01]  /*3e30*/  R2UR UR5, R26 ;  /* 0x000000001a0572ca */ /* 0x010fe200000e0000 */
[----:B------:R-:W-:-:S04]  /*3e40*/  VOTEU.ANY UP3, P0 ;  /* 0x0000000000ff7886 */ /* 0x000fc80000060100 */
[----:B------:R-:W-:Y:S02]  /*3e50*/  VOTEU.ANY UP2, P2 ;  /* 0x0000000000ff7886 */ /* 0x000fe40001040100 */
[----:B------:R-:W4:Y:S01]  /*3e60*/  LDC R15, c[0x0][0xb20] ;  /* 0x0002c800ff0f7b82 */ /* 0x000f220000000800 */
[----:B---3--:R-:W-:-:S07]  /*3e70*/  ISETP.NE.AND P1, PT, R0, 0x1, PT ;  /* 0x000000010000780c */ /* 0x008fce0003f25270 */
[----:B------:R-:W3:Y:S08]  /*3e80*/  LDC.64 R36, c[0x0][0x348] ;  /* 0x0000d200ff247b82 */ /* 0x000ef00000000a00 */
[----:B------:R-:W1:Y:S08]  /*3e90*/  LDC.64 R22, c[0x0][0xb10] ;  /* 0x0002c400ff167b82 */ /* 0x000e700000000a00 */
[----:B------:R-:W1:Y:S08]  /*3ea0*/  LDC.64 R6, c[0x0][0xb18] ;  /* 0x0002c600ff067b82 */ /* 0x000e700000000a00 */
[----:B------:R-:W1:Y:S08]  /*3eb0*/  LDC.64 R4, c[0x0][0xb28] ;  /* 0x0002ca00ff047b82 */ /* 0x000e700000000a00 */
[----:B------:R-:W1:Y:S08]  /*3ec0*/  LDC.64 R20, c[0x0][0x890] ;  /* 0x00022400ff147b82 */ /* 0x000e700000000a00 */
[----:B------:R-:W1:Y:S08]  /*3ed0*/  LDC.64 R24, c[0x0][0x990] ;  /* 0x00026400ff187b82 */ /* 0x000e700000000a00 */
[----:B--234-:R-:W1:Y:S02]  /*3ee0*/  LDC R16, c[0x0][0x374] ;  /* 0x0000dd00ff107b82 */ /* 0x01ce640000000800 */
.L_x_72:
[----:B------:R-:W-:Y:S04]  /*3ef0*/  SHF.L.U32 R2, R34, 0x1f, RZ ;  /* 0x0000001f22027819 */ /* 0x000fe800000006ff */
[----:B--2---:R-:W2:Y:S02]  /*3f00*/  SYNCS.PHASECHK.TRANS64.TRYWAIT P0, [UR7+0xc0], R2 ;  /* 0x0000c002ff0075a7 */ /* 0x004ea40008001107 */
[----:B--2---:R-:W-:Y:S05]  /*3f10*/  @!P0 BRA `(.L_x_64) ;  /* 0x0000004000408947 */ /* 0x004fea0003800000 */
.L_x_143:
[----:B------:R-:W3:Y:S01]  /*3f20*/  LDS.128 R28, [UR7+0x100] ;  /* 0x00010007ff1c7984 */ /* 0x000ee20008000c00 */
[----:B------:R-:W-:Y:S01]  /*3f30*/  ISETP.GE.AND P0, PT, R40, 0x1, PT ;  /* 0x000000012800780c */ /* 0x000fe20003f06270 */
[----:B------:R-:W-:Y:S01]  /*3f40*/  @!PT LDS RZ, [RZ] ;  /* 0x00000000fffff984 */ /* 0x000fe20000000800 */
[----:B------:R-:W-:Y:S01]  /*3f50*/  @!PT LDS RZ, [RZ] ;  /* 0x00000000fffff984 */ /* 0x000fe20000000800 */
[----:B------:R-:W-:Y:S01]  /*3f60*/  @!PT LDS RZ, [RZ] ;  /* 0x00000000fffff984 */ /* 0x000fe20000000800 */
[----:B------:R-:W-:Y:S01]  /*3f70*/  @!PT LDS RZ, [RZ] ;  /* 0x00000000fffff984 */ /* 0x000fe20000000800 */
[----:B------:R4:W-:Y:S06]  /*3f80*/  MEMBAR.ALL.CTA ;  /* 0x0000000000007992 */ /* 0x0009ec0000008000 */
[----:B----4-:R-:W4:Y:S02]  /*3f90*/  FENCE.VIEW.ASYNC.S ;  /* 0x00000000000073c6 */ /* 0x010f240000000000 */
[----:B----4-:R-:W-:Y:S01]  /*3fa0*/  SYNCS.ARRIVE.TRANS64.RED.A1T0 RZ, [UR6], RZ ;  /* 0x000000ffffff79a7 */ /* 0x010fe20008100406 */
[----:B---3--:R-:W-:Y:S11]  /*3fb0*/  LOP3.LUT P3, RZ, R30, 0x1, RZ, 0xc0, !PT ;  /* 0x000000011eff7812 */ /* 0x008ff6000786c0ff */
[----:B------:R-:W-:Y:S02]  /*3fc0*/  @!UPT UIADD3 URZ, UPT, UPT, URZ, URZ, URZ ;  /* 0x000000fffffff290 */ /* 0x000fe4000fffe0ff */
[----:B------:R-:W-:Y:S02]  /*3fd0*/  @P3 MOV R11, R28 ;  /* 0x0000001c000b3202 */ /* 0x000fe40000000f00 */
[----:B------:R-:W-:Y:S01]  /*3fe0*/  @P3 LOP3.LUT R10, R29, 0xffff, RZ, 0xc0, !PT ;  /* 0x0000ffff1d0a3812 */ /* 0x000fe200078ec0ff */
[----:B------:R-:W-:Y:S06]  /*3ff0*/  @!P0 BRA `(.L_x_65) ;  /* 0x0000000000a48947 */ /* 0x000fec0003800000 */
[----:B-12---:R-:W-:Y:S01]  /*4000*/  IMAD.HI.U32 R0, R16, R7, RZ ;  /* 0x0000000710007227 */ /* 0x006fe200078e00ff */
[----:B------:R-:W-:Y:S02]  /*4010*/  ISETP.NE.AND P0, PT, R6, 0x1, PT ;  /* 0x000000010600780c */ /* 0x000fe40003f05270 */
[----:B------:R-:W-:Y:S01]  /*4020*/  ISETP.NE.AND P2, PT, R40, 0x1, PT ;  /* 0x000000012800780c */ /* 0x000fe20003f45270 */
[----:B------:R-:W-:Y:S01]  /*4030*/  IMAD.HI.U32 R9, R19, R22, RZ ;  /* 0x0000001613097227 */ /* 0x000fe200078e00ff */
[----:B------:R-:W-:Y:S02]  /*4040*/  SHF.R.U32.HI R0, RZ, R15, R0 ;  /* 0x0000000fff007219 */ /* 0x000fe40000011600 */
[----:B------:R-:W-:Y:S01]  /*4050*/  ISETP.NE.AND P4, PT, R3, 0x1, PT ;  /* 0x000000010300780c */ /* 0x000fe20003f85270 */
[----:B------:R-:W-:Y:S01]  /*4060*/  IMAD.HI.U32 R13, R10, R7, RZ ;  /* 0x000000070a0d7227 */ /* 0x000fe200078e00ff */
[----:B------:R-:W-:Y:S02]  /*4070*/  SHF.R.U32.HI R9, RZ, R23, R9 ;  /* 0x00000017ff097219 */ /* 0x000fe40000011609 */
[----:B------:R-:W-:Y:S01]  /*4080*/  SEL R0, R16, R0, !P0 ;  /* 0x0000000010007207 */ /* 0x000fe20004000000 */
[----:B------:R-:W-:Y:S01]  /*4090*/  IMAD.HI.U32 R12, R11, R22, RZ ;  /* 0x000000160b0c7227 */ /* 0x000fe200078e00ff */
[----:B------:R-:W-:Y:S03]  /*40a0*/  SEL R9, R19, R9, !P4 ;  /* 0x0000000913097207 */ /* 0x000fe60006000000 */
[-C--:B------:R-:W-:Y:S01]  /*40b0*/  IMAD.HI.U32 R8, R0, R4.reuse, RZ ;  /* 0x0000000400087227 */ /* 0x080fe200078e00ff */
[----:B------:R-:W-:Y:S03]  /*40c0*/  SHF.R.U32.HI R12, RZ, R23, R12 ;  /* 0x00000017ff0c7219 */ /* 0x000fe6000001160c */
[----:B------:R-:W-:Y:S01]  /*40d0*/  IMAD.HI.U32 R2, R9, R4, RZ ;  /* 0x0000000409027227 */ /* 0x000fe200078e00ff */
[----:B------:R-:W-:Y:S02]  /*40e0*/  @P2 SHF.R.U32.HI R0, RZ, R5, R8 ;  /* 0x00000005ff002219 */ /* 0x000fe40000011608 */
[----:B------:R-:W-:Y:S02]  /*40f0*/  SHF.R.U32.HI R8, RZ, R15, R13 ;  /* 0x0000000fff087219 */ /* 0x000fe4000001160d */
[----:B------:R-:W-:Y:S01]  /*4100*/  @P2 SHF.R.U32.HI R9, RZ, R5, R2 ;  /* 0x00000005ff092219 */ /* 0x000fe20000011602 */
[----:B------:R-:W-:Y:S01]  /*4110*/  IMAD R0, R40, R0, RZ ;  /* 0x0000000028007224 */ /* 0x000fe200078e02ff */
[----:B------:R-:W-:Y:S02]  /*4120*/  SEL R8, R10, R8, !P0 ;  /* 0x000000080a087207 */ /* 0x000fe40004000000 */
[----:B------:R-:W-:Y:S01]  /*4130*/  SEL R2, R11, R12, !P4 ;  /* 0x0000000c0b027207 */ /* 0x000fe20006000000 */
[----:B------:R-:W-:Y:S01]  /*4140*/  IMAD R12, R40, R9, RZ ;  /* 0x00000009280c7224 */ /* 0x000fe200078e02ff */
[C---:B------:R-:W-:Y:S01]  /*4150*/  ISETP.GE.AND P0, PT, R8.reuse, R0, PT ;  /* 0x000000000800720c */ /* 0x040fe20003f06270 */
[----:B------:R-:W-:Y:S03]  /*4160*/  IMAD.HI.U32 R0, R8, R4, RZ ;  /* 0x0000000408007227 */ /* 0x000fe600078e00ff */
[----:B------:R-:W-:Y:S02]  /*4170*/  ISETP.GE.OR P0, PT, R2, R12, P0 ;  /* 0x0000000c0200720c */ /* 0x000fe40000706670 */
[-C--:B------:R-:W-:Y:S04]  /*4180*/  SHF.R.U32.HI R0, RZ, R5.reuse, R0 ;  /* 0x00000005ff007219 */ /* 0x080fe80000011600 */
[----:B------:R-:W-:Y:S05]  /*4190*/  SEL R13, R8, R0, !P2 ;  /* 0x00000000080d7207 */ /* 0x000fea0005000000 */
[----:B------:R-:W-:Y:S02]  /*41a0*/  IMAD.MOV R12, RZ, RZ, -R13 ;  /* 0x000000ffff0c7224 */ /* 0x000fe400078e0a0d */
[----:B------:R-:W-:Y:S04]  /*41b0*/  @!P0 IMAD.HI.U32 R0, R2, R4, RZ ;  /* 0x0000000402008227 */ /* 0x000fe800078e00ff */
[----:B------:R-:W-:Y:S01]  /*41c0*/  IMAD R12, R40, R12, R8 ;  /* 0x0000000c280c7224 */ /* 0x000fe200078e0208 */
[----:B------:R-:W-:Y:S04]  /*41d0*/  @!P0 SHF.R.U32.HI R0, RZ, R5, R0 ;  /* 0x00000005ff008219 */ /* 0x000fe80000011600 */
[----:B------:R-:W-:Y:S04]  /*41e0*/  @!P0 SEL R0, R2, R0, !P2 ;  /* 0x0000000002008207 */ /* 0x000fe80005000000 */
[----:B------:R-:W-:Y:S01]  /*41f0*/  @!P0 IADD3 R13, PT, PT, R13, -R0, RZ ;  /* 0x800000000d0d8210 */ /* 0x000fe20007ffe0ff */
[----:B------:R-:W-:Y:S01]  /*4200*/  @!P0 IMAD R0, R9, R12, R0 ;  /* 0x0000000c09008224 */ /* 0x000fe200078e0200 */
[----:B------:R-:W-:Y:S01]  /*4210*/  IADD3 R9, PT, PT, -R8, RZ, RZ ;  /* 0x000000ff08097210 */ /* 0x000fe20007ffe1ff */
[--C-:B------:R-:W-:Y:S02]  /*4220*/  IMAD.MOV R12, RZ, RZ, -R2.reuse ;  /* 0x000000ffff0c7224 */ /* 0x100fe400078e0a02 */
[----:B------:R-:W-:Y:S02]  /*4230*/  @!P0 IMAD R8, R13, R40, R2 ;  /* 0x000000280d088224 */ /* 0x000fe400078e0202 */
[----:B------:R-:W-:Y:S02]  /*4240*/  @!P0 IMAD.MOV.U32 R2, RZ, RZ, R0 ;  /* 0x000000ffff028224 */ /* 0x000fe400078e0000 */
[----:B------:R-:W-:Y:S02]  /*4250*/  IMAD R11, R3, R12, R11 ;  /* 0x0000000c030b7224 */ /* 0x000fe400078e020b */
[----:B------:R-:W-:Y:S02]  /*4260*/  IMAD R10, R6, R9, R10 ;  /* 0x00000009060a7224 */ /* 0x000fe400078e020a */
[----:B------:R-:W-:Y:S02]  /*4270*/  IMAD R11, R2, R3, R11 ;  /* 0x00000003020b7224 */ /* 0x000fe400078e020b */
[----:B------:R-:W-:Y:S02]  /*4280*/  IMAD R10, R8, R6, R10 ;  /* 0x00000006080a7224 */ /* 0x000fe400078e020a */
.L_x_65:
[----:B------:R-:W-:Y:S05]  /*4290*/  BRA.U UP0, `(.L_x_66) ;  /* 0x0000000100107547 */ /* 0x000fea000b800000 */
[----:B--2---:R-:W-:Y:S04]  /*42a0*/  MOV R2, UR15 ;  /* 0x0000000f00027c02 */ /* 0x004fe80008000f00 */
[----:B------:R-:W-:Y:S04]  /*42b0*/  SHF.L.U32 R2, R2, 0x1f, RZ ;  /* 0x0000001f02027819 */ /* 0x000fe800000006ff */
[----:B------:R-:W2:Y:S02]  /*42c0*/  SYNCS.PHASECHK.TRANS64.TRYWAIT P0, [UR7+0xb8], R2 ;  /* 0x0000b802ff0075a7 */ /* 0x000ea40008001107 */
[----:B--2---:R-:W-:Y:S05]  /*42d0*/  @!P0 BRA `(.L_x_67) ;  /* 0x0000003c00688947 */ /* 0x004fea0003800000 */
.L_x_66:
[----:B-1----:R-:W-:Y:S02]  /*42e0*/  ISETP.NE.U32.AND P2, PT, R20, RZ, PT ;  /* 0x000000ff1400720c */ /* 0x002fe40003f45070 */
[----:B------:R-:W-:Y:S02]  /*42f0*/  R2UR UR10, R14 ;  /* 0x000000000e0a72ca */ /* 0x000fe400000e0000 */
[C---:B------:R-:W-:Y:S02]  /*4300*/  ISETP.NE.AND.EX P2, PT, R21.reuse, RZ, PT, P2 ;  /* 0x000000ff1500720c */ /* 0x040fe40003f45320 */
[----:B------:R-:W-:Y:S04]  /*4310*/  ISETP.NE.U32.AND P0, PT, R20, RZ, PT ;  /* 0x000000ff1400720c */ /* 0x000fe80003f05070 */
[----:B------:R-:W-:Y:S05]  /*4320*/  ISETP.NE.AND.EX P0, PT, R21, RZ, PT, P0 ;  /* 0x000000ff1500720c */ /* 0x000fea0003f05300 */
[----:B------:R-:W-:Y:S02]  /*4330*/  USHF.L.U32 UR10, UR10, 0x6, URZ ;  /* 0x000000060a0a7899 */ /* 0x000fe400080006ff */
[----:B------:R-:W-:Y:S10]  /*4340*/  @!P2 BRA `(.L_x_68) ;  /* 0x00000000002ca947 */ /* 0x000ff40003800000 */
[----:B------:R-:W-:Y:S01]  /*4350*/  UPLOP3.LUT UP4, UPT, UPT, UPT, UP3, 0x80, 0x8 ;  /* 0x000000000008789c */ /* 0x000fe20003f8f030 */
[----:B------:R-:W-:Y:S05]  /*4360*/  HFMA2 R92, -RZ, RZ, 0, 5.9604644775390625e-08 ;  /* 0x00000001ff5c7431 */ /* 0x000fea00000001ff */
[----:B------:R-:W-:Y:S11]  /*4370*/  PLOP3.LUT P2, PT, PT, PT, UP4, 0x80, 0x8 ;  /* 0x000000000008781c */ /* 0x000ff60003f4f048 */
[----:B------:R-:W-:Y:S02]  /*4380*/  @!UPT UIADD3 URZ, UPT, UPT, URZ, URZ, URZ ;  /* 0x000000fffffff290 */ /* 0x000fe4000fffe0ff */
[----:B------:R-:W1:Y:S01]  /*4390*/  @P2 LDC.64 R8, c[0x0][0x888] ;  /* 0x00022200ff082b82 */ /* 0x000e620000000a00 */
[----:B--2---:R-:W-:Y:S04]  /*43a0*/  @P2 IMAD R0, R17, R20, RZ ;  /* 0x0000001411002224 */ /* 0x004fe800078e02ff */
[----:B-1----:R-:W-:Y:S01]  /*43b0*/  @P2 IMAD.WIDE R8, R0, 0x4, R8 ;  /* 0x0000000400082825 */ /* 0x002fe200078e0208 */
[----:B------:R-:W-:Y:S04]  /*43c0*/  MOV R0, 0x1 ;  /* 0x0000000100007802 */ /* 0x000fe80000000f00 */
[----:B-----5:R1:W5:Y:S01]  /*43d0*/  @P2 LDG.E R49, desc[UR50][R8.64] ;  /* 0x0000003208312981 */ /* 0x020362000c1e1900 */
[----:B------:R-:W-:Y:S01]  /*43e0*/  @!P2 PRMT R92, R0, 0x7610, R92 ;  /* 0x00007610005ca816 */ /* 0x000fe2000000005c */
[----:B-1----:R-:W3:Y:S06]  /*43f0*/  @!P2 LDC R49, c[0x0][0x880] ;  /* 0x00022000ff31ab82 */ /* 0x002eec0000000800 */
.L_x_68:
[----:B---3-5:R-:W-:Y:S01]  /*4400*/  @!P0 FSETP.EQ.AND P4, PT, R49, RZ, PT ;  /* 0x000000ff3100820b */ /* 0x028fe20003f82000 */
[----:B------:R-:W-:Y:S01]  /*4410*/  @!UPT UIADD3 URZ, UPT, UPT, URZ, URZ, URZ ;  /* 0x000000fffffff290 */ /* 0x000fe2000fffe0ff */
[----:B------:R-:W-:Y:S11]  /*4420*/  @!P0 BRA `(.L_x_69) ;  /* 0x0000000000148947 */ /* 0x000ff60003800000 */
[----:B------:R-:W-:Y:S02]  /*4430*/  LOP3.LUT P0, RZ, R92, 0xff, RZ, 0xc0, !PT ;  /* 0x000000ff5cff7812 */ /* 0x000fe4000780c0ff */
[----:B------:R-:W-:Y:S04]  /*4440*/  PLOP3.LUT P4, PT, PT, PT, UP4, 0x80, 0x8 ;  /* 0x000000000008781c */ /* 0x000fe80003f8f048 */
[----:B------:R-:W-:Y:S07]  /*4450*/  PLOP3.LUT P4, PT, P4, PT, PT, 0x8, 0x80 ;  /* 0x000000000080781c */ /* 0x000fee000278e170 */
[----:B------:R-:W-:Y:S11]  /*4460*/  @P0 FSETP.EQ.AND P4, PT, R49, RZ, PT ;  /* 0x000000ff3100020b */ /* 0x000ff60003f82000 */
[----:B------:R-:W-:Y:S02]  /*4470*/  @!UPT UIADD3 URZ, UPT, UPT, URZ, URZ, URZ ;  /* 0x000000fffffff290 */ /* 0x000fe4000fffe0ff */
.L_x_69:
[----:B--2---:R-:W-:Y:S01]  /*4480*/  SHF.L.U32 R0, R35, 0x1f, RZ ;  /* 0x0000001f23007819 */ /* 0x004fe200000006ff */
[----:B------:R-:W-:Y:S01]  /*4490*/  ULEA UR17, UR18, UR7, 0x3 ;  /* 0x0000000712117291 */ /* 0x000fe2000f8e18ff */
[----:B------:R-:W-:Y:S01]  /*44a0*/  ISETP.NE.AND P0, PT, R26, 0x1, PT ;  /* 0x000000011a00780c */ /* 0x000fe20003f05270 */
[----:B------:R-:W-:Y:S04]  /*44b0*/  IMAD.SHL.U32 R18, R18, 0x80, RZ ;  /* 0x0000008012127824 */ /* 0x000fe800078e00ff */
[C---:B------:R-:W-:Y:S01]  /*44c0*/  IMAD.HI.U32 R9, R18.reuse, R27, RZ ;  /* 0x0000001b12097227 */ /* 0x040fe200078e00ff */
[C---:B------:R-:W-:Y:S02]  /*44d0*/  R2UR UR11, R18.reuse ;  /* 0x00000000120b72ca */ /* 0x040fe400000e0000 */
[----:B------:R-:W1:Y:S02]  /*44e0*/  SYNCS.PHASECHK.TRANS64.TRYWAIT P2, [UR17+0x98], R0 ;  /* 0x00009800ff0075a7 */ /* 0x000e640008041111 */
[----:B------:R-:W-:Y:S04]  /*44f0*/  SHF.R.U32.HI R9, RZ, R32, R9 ;  /* 0x00000020ff097219 */ /* 0x000fe80000011609 */
[----:B------:R-:W-:Y:S02]  /*4500*/  SEL R9, R18, R9, !P0 ;  /* 0x0000000912097207 */ /* 0x000fe40004000000 */
[----:B------:R-:W-:Y:S02]  /*4510*/  ELECT P0, URZ, PT ;  /* 0x0000000000ff782f */ /* 0x000fe40003800000 */
[C---:B------:R-:W-:Y:S01]  /*4520*/  R2UR UR8, R9.reuse ;  /* 0x00000000090872ca */ /* 0x040fe200000e0000 */
[C---:B------:R-:W-:Y:S01]  /*4530*/  IMAD.HI.U32 R2, R9.reuse, R24, RZ ;  /* 0x0000001809027227 */ /* 0x040fe200078e00ff */
[----:B------:R-:W-:Y:S02]  /*4540*/  PLOP3.LUT P4, PT, P4, P0, PT, 0xf2, 0x2f ;  /* 0x00000000002f781c */ /* 0x000fe40002781e72 */
[----:B------:R-:W-:Y:S01]  /*4550*/  R2UR UR12, R9 ;  /* 0x00000000090c72ca */ /* 0x000fe200000e0000 */
[----:B------:R-:W-:Y:S01]  /*4560*/  IMAD.MOV R8, RZ, RZ, -R9 ;  /* 0x000000ffff087224 */ /* 0x000fe200078e0a09 */
[----:B------:R-:W-:Y:S04]  /*4570*/  SHF.R.U32.HI R2, RZ, R25, R2 ;  /* 0x00000019ff027219 */ /* 0x000fe80000011602 */
[----:B------:R-:W-:Y:S02]  /*4580*/  R2UR UR13, R2 ;  /* 0x00000000020d72ca */ /* 0x000fe400000e0000 */
[----:B------:R-:W-:Y:S03]  /*4590*/  R2UR UR9, R8 ;  /* 0x00000000080972ca */ /* 0x000fe600000e0000 */
[----:B------:R-:W-:Y:S05]  /*45a0*/  @!P4 IADD3 R9, P0, PT, R36, 0x580, RZ ;  /* 0x000005802409c810 */ /* 0x000fea0007f1e0ff */
[----:B------:R-:W-:Y:S03]  /*45b0*/  @!P4 IMAD.X R8, RZ, RZ, R37, P0 ;  /* 0x000000ffff08c224 */ /* 0x000fe600000e0625 */
[----:B------:R-:W-:Y:S02]  /*45c0*/  USEL UR13, UR8, UR13, !UP2 ;  /* 0x0000000d080d7287 */ /* 0x000fe4000d000000 */
[----:B------:R-:W-:Y:S04]  /*45d0*/  UIMAD UR11, UR5, UR9, UR11 ;  /* 0x00000009050b72a4 */ /* 0x000fe8000f8e020b */
[----:B------:R-:W-:Y:S05]  /*45e0*/  IMAD R2, RZ, RZ, -UR13 ;  /* 0x8000000dff027e24 */ /* 0x000fea000f8e02ff */
[----:B------:R-:W-:Y:S11]  /*45f0*/  R2UR UR8, R2 ;  /* 0x00000000020872ca */ /* 0x000ff600000e0000 */
[----:B------:R-:W-:Y:S02]  /*4600*/  @!UPT UIADD3 URZ, UPT, UPT, URZ, URZ, URZ ;  /* 0x000000fffffff290 */ /* 0x000fe4000fffe0ff */
[----:B------:R-:W-:Y:S01]  /*4610*/  UIMAD UR12, UR4, UR8, UR12 ;  /* 0x00000008040c72a4 */ /* 0x000fe2000f8e020c */
[----:B-1----:R-:W-:Y:S11]  /*4620*/  @!P2 BRA `(.L_x_70) ;  /* 0x0000003800aca947 */ /* 0x002ff60003800000 */
.L_x_146:
[----:B------:R-:W2:Y:S01]  /*4630*/  LDC.64 R12, c[0x0][0xb18] ;  /* 0x0002c600ff0c7b82 */ /* 0x000ea20000000a00 */
[----:B------:R-:W-:Y:S01]  /*4640*/  @!P4 R2UR UR14, R9 ;  /* 0x00000000090ec2ca */ /* 0x000fe200000e0000 */
[----:B------:R-:W-:Y:S01]  /*4650*/  VOTEU.ALL UP1, P4 ;  /* 0x0000000000ff7886 */ /* 0x000fe20002020000 */
[----:B------:R-:W-:Y:S01]  /*4660*/  @!P4 R2UR UR8, R8 ;  /* 0x000000000808c2ca */ /* 0x000fe200000e0000 */
[----:B------:R-:W-:Y:S01]  /*4670*/  UIADD3 UR9, UPT, UPT, UR17, 0x80, URZ ;  /* 0x0000008011097890 */ /* 0x000fe2000fffe0ff */
[----:B-1----:R-:W-:Y:S03]  /*4680*/  @!P4 IMAD.MOV.U32 R0, RZ, RZ, 0x2000 ;  /* 0x00002000ff00c424 */ /* 0x002fe600078e00ff */
[----:B------:R-:W1:Y:S01]  /*4690*/  @!P1 LDC R2, c[0x0][0xb0c] ;  /* 0x0002c300ff029b82 */ /* 0x000e620000000800 */
[----:B------:R-:W-:Y:S01]  /*46a0*/  @!UP1 UPRMT UR20, URZ, 0x40, URZ ;  /* 0x00000040ff149896 */ /* 0x000fe200080000ff */
[----:B------:R-:W-:Y:S01]  /*46b0*/  @P3 SHF.R.U32.HI R17, RZ, 0x10, R29 ;  /* 0x00000010ff113819 */ /* 0x000fe2000001161d */
[----:B------:R-:W-:Y:S01]  /*46c0*/  VOTEU.ALL UP0, P4 ;  /* 0x0000000000ff7886 */ /* 0x000fe20002000000 */
[----:B------:R-:W-:Y:S02]  /*46d0*/  UIADD3 UR16, UPT, UPT, UR18, 0x1, URZ ;  /* 0x0000000112107890 */ /* 0x000fe4000fffe0ff */
[----:B------:R-:W-:Y:S01]  /*46e0*/  @!UP1 UPRMT UR20, UR20, 0x5410, URZ ;  /* 0x0000541014149896 */ /* 0x000fe200080000ff */
[----:B------:R-:W-:Y:S01]  /*46f0*/  IMAD.U32 R8, RZ, RZ, UR14 ;  /* 0x0000000eff087e24 */ /* 0x000fe2000f8e00ff */
[----:B------:R-:W-:Y:S01]  /*4700*/  UISETP.NE.AND UP5, UPT, UR16, 0x3, UPT ;  /* 0x000000031000788c */ /* 0x000fe2000bfa5270 */
[----:B------:R-:W-:Y:S01]  /*4710*/  IMAD.U32 R9, RZ, RZ, UR8 ;  /* 0x00000008ff097e24 */ /* 0x000fe2000f8e00ff */
[----:B------:R-:W-:Y:S02]  /*4720*/  @!UP1 ULEA UR8, UR18, UR7, 0xd ;  /* 0x0000000712089291 */ /* 0x000fe4000f8e68ff */
[----:B------:R-:W-:Y:S01]  /*4730*/  @!P4 R2UR UR22, R8 ;  /* 0x000000000816c2ca */ /* 0x000fe200000e0000 */
[----:B------:R-:W-:Y:S01]  /*4740*/  UPRMT UR19, UR45, 0x654, UR9 ;  /* 0x000006542d137896 */ /* 0x000fe20008000009 */
[----:B------:R-:W-:Y:S01]  /*4750*/  @!P4 R2UR UR23, R9 ;  /* 0x000000000917c2ca */ /* 0x000fe200000e0000 */
[----:B------:R-:W-:Y:S01]  /*4760*/  @!UP1 UIADD3 UR8, UPT, UPT, UR8, 0x200, URZ ;  /* 0x0000020008089890 */ /* 0x000fe2000fffe0ff */
[----:B------:R-:W3:Y:S01]  /*4770*/  LDC.64 R8, c[0x0][0xb10] ;  /* 0x0002c400ff087b82 */ /* 0x000ee20000000a00 */
[----:B------:R-:W-:Y:S02]  /*4780*/  USEL UR18, URZ, 0x1, UP5 ;  /* 0x00000001ff127887 */ /* 0x000fe4000a800000 */
[----:B------:R-:W-:Y:S04]  /*4790*/  USEL UR16, UR16, URZ, UP5 ;  /* 0x000000ff10107287 */ /* 0x000fe8000a800000 */
[----:B------:R-:W-:Y:S01]  /*47a0*/  ULEA UR14, UR16, UR7, 0x3 ;  /* 0x00000007100e7291 */ /* 0x000fe2000f8e18ff */
[----:B------:R-:W-:Y:S03]  /*47b0*/  LOP3.LUT R35, R35, UR18, RZ, 0x3c, !PT ;  /* 0x0000001223237c12 */ /* 0x000fe6000f8e3cff */
[----:B------:R4:W-:Y:S01]  /*47c0*/  @!UP0 UTMALDG.4D.IM2COL [UR8], [UR22], UR20 ;  /* 0x00000008160083b4 */ /* 0x0009e20008058014 */
[----:B------:R5:W-:Y:S01]  /*47d0*/  @!P4 SYNCS.ARRIVE.TRANS64.RED.A0TR RZ, [UR17+0x80], R0 ;  /* 0x00008000ffffc9a7 */ /* 0x000be20008300411 */
[----:B------:R-:W-:Y:S01]  /*47e0*/  SHF.L.U32 R14, R35, 0x1f, RZ ;  /* 0x0000001f230e7819 */ /* 0x000fe200000006ff */
[C---:B---3--:R-:W-:Y:S01]  /*47f0*/  @!P1 IMAD.HI.U32 R8, R11.reuse, R8, RZ ;  /* 0x000000080b089227 */ /* 0x048fe200078e00ff */
[----:B--2---:R-:W-:Y:S02]  /*4800*/  @!P1 ISETP.NE.AND P0, PT, R12, 0x1, PT ;  /* 0x000000010c00980c */ /* 0x004fe40003f05270 */
[----:B-1----:R-:W-:Y:S01]  /*4810*/  @!P1 ISETP.NE.AND P2, PT, R2, 0x1, PT ;  /* 0x000000010200980c */ /* 0x002fe20003f45270 */
[----:B------:R-:W-:Y:S01]  /*4820*/  SYNCS.ARRIVE.TRANS64.RED.A1T0 RZ, [UR19], RZ ;  /* 0x000000ffffff79a7 */ /* 0x000fe20008100413 */
[C---:B------:R-:W-:Y:S01]  /*4830*/  @!P1 IMAD.HI.U32 R13, R10.reuse, R13, RZ ;  /* 0x0000000d0a0d9227 */ /* 0x040fe200078e00ff */
[----:B------:R-:W-:Y:S04]  /*4840*/  @!P1 SHF.R.U32.HI R8, RZ, R9, R8 ;  /* 0x00000009ff089219 */ /* 0x000fe80000011608 */
[----:B------:R-:W-:Y:S01]  /*4850*/  @!P1 SEL R8, R11, R8, !P2 ;  /* 0x000000080b089207 */ /* 0x000fe20005000000 */
[----:B------:R-:W1:Y:S01]  /*4860*/  SYNCS.PHASECHK.TRANS64.TRYWAIT P5, [UR14+0x98], R14 ;  /* 0x0000980eff0075a7 */ /* 0x000e6200080a110e */
[----:B-----5:R-:W2:Y:S02]  /*4870*/  @!P1 LDC R0, c[0x0][0xb20] ;  /* 0x0002c800ff009b82 */ /* 0x020ea40000000800 */
[----:B--2---:R-:W-:Y:S04]  /*4880*/  @!P1 SHF.R.U32.HI R0, RZ, R0, R13 ;  /* 0x00000000ff009219 */ /* 0x004fe8000001160d */
[----:B------:R-:W-:Y:S05]  /*4890*/  @!P1 SEL R9, R10, R0, !P0 ;  /* 0x000000000a099207 */ /* 0x000fea0004000000 */
[----:B------:R-:W-:Y:S02]  /*48a0*/  @!P1 IMAD.IADD R0, R9, 0x1, -R8 ;  /* 0x0000000109009824 */ /* 0x000fe400078e0a08 */
[----:B------:R-:W-:Y:S02]  /*48b0*/  @!P1 IMAD.IADD R8, R8, 0x1, -R9 ;  /* 0x0000000108089824 */ /* 0x000fe400078e0a09 */
[----:B------:R-:W-:Y:S02]  /*48c0*/  @!P1 IMAD R11, R0, R2, R11 ;  /* 0x00000002000b9224 */ /* 0x000fe400078e020b */
[----:B------:R-:W-:Y:S01]  /*48d0*/  @!P1 IMAD R10, R8, R12, R10 ;  /* 0x0000000c080a9224 */ /* 0x000fe200078e020a */
[----:B-1--4-:R-:W-:Y:S06]  /*48e0*/  @!P5 BRA `(.L_x_71) ;  /* 0x000000380014d947 */ /* 0x012fec0003800000 */
.L_x_148:
[----:B------:R-:W-:Y:S01]  /*48f0*/  @!P4 IADD3 R2, P0, PT, R36, 0x580, RZ ;  /* 0x000005802402c810 */ /* 0x000fe20007f1e0ff */
[----:B------:R-:W-:Y:S01]  /*4900*/  VOTEU.ALL UP1, P4 ;  /* 0x0000000000ff7886 */ /* 0x000fe20002020000 */
[----:B------:R-:W-:Y:S01]  /*4910*/  UIADD3 UR17, UPT, UPT, UR16, 0x1, URZ ;  /* 0x0000000110117890 */ /* 0x000fe2000fffe0ff */
[----:B------:R-:W-:Y:S01]  /*4920*/  LOP3.LUT R34, R34, 0x1, RZ, 0x3c, !PT ;  /* 0x0000000122227812 */ /* 0x000fe200078e3cff */
[----:B------:R-:W-:Y:S01]  /*4930*/  VOTEU.ALL UP0, P4 ;  /* 0x0000000000ff7886 */ /* 0x000fe20002000000 */
[----:B-1----:R-:W-:Y:S01]  /*4940*/  @!P4 IMAD.X R0, RZ, RZ, R37, P0 ;  /* 0x000000ffff00c224 */ /* 0x002fe200000e0625 */
[----:B------:R-:W-:Y:S01]  /*4950*/  @!P4 R2UR UR9, R2 ;  /* 0x000000000209c2ca */ /* 0x000fe200000e0000 */
[----:B------:R-:W-:Y:S01]  /*4960*/  @!UP1 UIADD3 UR10, UPT, UPT, UR10, 0x20, URZ ;  /* 0x000000200a0a9890 */ /* 0x000fe2000fffe0ff */
[----:B------:R-:W-:Y:S01]  /*4970*/  IMAD.IADD R14, R10, 0x1, R90 ;  /* 0x000000010a0e7824 */ /* 0x000fe200078e025a */
[----:B------:R-:W-:Y:S01]  /*4980*/  UISETP.NE.AND UP5, UPT, UR17, 0x3, UPT ;  /* 0x000000031100788c */ /* 0x000fe2000bfa5270 */
[----:B------:R-:W-:Y:S01]  /*4990*/  @!P4 R2UR UR8, R0 ;  /* 0x000000000008c2ca */ /* 0x000fe200000e0000 */
[----:B------:R-:W-:Y:S04]  /*49a0*/  IMAD.IADD R18, R11, 0x1, R91 ;  /* 0x000000010b127824 */ /* 0x000fe800078e025b */
[----:B------:R-:W-:Y:S04]  /*49b0*/  PLOP3.LUT P0, PT, PT, PT, UP5, 0x80, 0x8 ;  /* 0x000000000008781c */ /* 0x000fe80003f0f058 */
[----:B------:R-:W-:Y:S01]  /*49c0*/  IMAD.U32 R8, RZ, RZ, UR9 ;  /* 0x00000009ff087e24 */ /* 0x000fe2000f8e00ff */
[----:B------:R-:W-:Y:S01]  /*49d0*/  UIADD3 UR9, UPT, UPT, UR14, 0x80, URZ ;  /* 0x000000800e097890 */ /* 0x000fe2000fffe0ff */
[----:B------:R-:W-:Y:S02]  /*49e0*/  SEL R0, RZ, 0x1, P0 ;  /* 0x00000001ff007807 */ /* 0x000fe40000000000 */
[----:B------:R-:W-:Y:S01]  /*49f0*/  IMAD.U32 R9, RZ, RZ, UR8 ;  /* 0x00000008ff097e24 */ /* 0x000fe2000f8e00ff */
[----:B------:R-:W-:Y:S01]  /*4a00*/  @!UP1 ULEA UR8, UR16, UR7, 0xd ;  /* 0x0000000710089291 */ /* 0x000fe2000f8e68ff */
[----:B------:R-:W-:Y:S01]  /*4a10*/  @!P4 R2UR UR20, R8 ;  /* 0x000000000814c2ca */ /* 0x000fe200000e0000 */
[----:B------:R-:W-:Y:S01]  /*4a20*/  @!UP1 UPRMT UR16, URZ, 0x40, URZ ;  /* 0x00000040ff109896 */ /* 0x000fe200080000ff */
[----:B------:R-:W-:Y:S01]  /*4a30*/  LOP3.LUT R35, R35, R0, RZ, 0x3c, !PT ;  /* 0x0000000023237212 */ /* 0x000fe200078e3cff */
[----:B------:R-:W-:Y:S01]  /*4a40*/  @!UP1 UIADD3 UR8, UPT, UPT, UR8, 0x200, URZ ;  /* 0x0000020008089890 */ /* 0x000fe2000fffe0ff */
[----:B------:R-:W-:Y:S01]  /*4a50*/  @!P4 R2UR UR21, R9 ;  /* 0x000000000915c2ca */ /* 0x000fe200000e0000 */
[----:B------:R-:W-:Y:S02]  /*4a60*/  @!UP1 UPRMT UR19, UR16, 0x5410, URZ ;  /* 0x0000541010139896 */ /* 0x000fe400080000ff */
[----:B------:R-:W-:Y:S10]  /*4a70*/  UPRMT UR18, UR45, 0x654, UR9 ;  /* 0x000006542d127896 */ /* 0x000ff40008000009 */
[----:B------:R2:W-:Y:S01]  /*4a80*/  @!UP0 UTMALDG.4D.IM2COL [UR8], [UR20], UR19 ;  /* 0x00000008140083b4 */ /* 0x0005e20008058013 */
[----:B------:R2:W-:Y:S01]  /*4a90*/  @!P4 SYNCS.ARRIVE.TRANS64.RED.A0TR RZ, [UR14+0x80], R33 ;  /* 0x00008021ffffc9a7 */ /* 0x0005e2000830040e */
[----:B------:R-:W-:Y:S01]  /*4aa0*/  UPLOP3.LUT UP0, UPT, UPT, UPT, UPT, 0x80, 0x8 ;  /* 0x000000000008789c */ /* 0x000fe20003f0f070 */
[----:B------:R-:W-:Y:S01]  /*4ab0*/  SYNCS.ARRIVE.TRANS64.RED.A1T0 RZ, [UR18], RZ ;  /* 0x000000ffffff79a7 */ /* 0x000fe20008100412 */
[----:B------:R-:W-:Y:S01]  /*4ac0*/  USEL UR18, UR17, URZ, UP5 ;  /* 0x000000ff11127287 */ /* 0x000fe2000a800000 */
[----:B------:R-:W-:Y:S11]  /*4ad0*/  @P3 BRA `(.L_x_72) ;  /* 0xfffffff400043947 */ /* 0x000ff6000383ffff */
[----:B------:R-:W-:Y:S01]  /*4ae0*/  UIADD3 UR7, UPT, UPT, UR7, 0x98, URZ ;  /* 0x0000009807077890 */ /* 0x000fe2000fffe0ff */
[----:B------:R-:W-:-:S03]  /*4af0*/  SHF.L.U32 R2, R35, 0x1f, RZ ;  /* 0x0000001f23027819 */ /* 0x000fc600000006ff */
[----:B------:R-:W-:-:S09]  /*4b00*/  ULEA UR4, UR18, UR7, 0x3 ;  /* 0x0000000712047291 */ /* 0x000fd2000f8e18ff */
[----:B------:R-:W1:Y:S02]  /*4b10*/  SYNCS.PHASECHK.TRANS64.TRYWAIT P0, [UR4], R2 ;  /* 0x00000002ff0075a7 */ /* 0x000e640008001104 */
[----:B-1----:R-:W-:Y:S05]  /*4b20*/  @!P0 BRA `(.L_x_73) ;  /* 0x00000034009c8947 */ /* 0x002fea0003800000 */
.L_x_150:
[----:B------:R-:W-:-:S04]  /*4b30*/  UIADD3 UR4, UPT, UPT, UR18, 0x1, URZ ;  /* 0x0000000112047890 */ /* 0x000fc8000fffe0ff */
[----:B------:R-:W-:-:S04]  /*4b40*/  UISETP.NE.AND UP0, UPT, UR4, 0x3, UPT ;  /* 0x000000030400788c */ /* 0x000fc8000bf05270 */
[----:B------:R-:W-:Y:S02]  /*4b50*/  USEL UR4, UR4, URZ, UP0 ;  /* 0x000000ff04047287 */ /* 0x000fe40008000000 */
[----:B------:R-:W-:-:S04]  /*4b60*/  PLOP3.LUT P0, PT, PT, PT, UP0, 0x80, 0x8 ;  /* 0x000000000008781c */ /* 0x000fc80003f0f008 */
[----:B-1----:R-:W-:Y:S01]  /*4b70*/  SEL R2, RZ, 0x1, P0 ;  /* 0x00000001ff027807 */ /* 0x002fe20000000000 */
[----:B------:R-:W-:-:S03]  /*4b80*/  IMAD.U32 R0, RZ, RZ, UR4 ;  /* 0x00000004ff007e24 */ /* 0x000fc6000f8e00ff */
[----:B------:R-:W-:Y:S01]  /*4b90*/  LOP3.LUT R35, R35, R2, RZ, 0x3c, !PT ;  /* 0x0000000223237212 */ /* 0x000fe200078e3cff */
[C---:B------:R-:W-:Y:S01]  /*4ba0*/  VIADD R4, R0.reuse, 0x1 ;  /* 0x0000000100047836 */ /* 0x040fe20000000000 */
[----:B------:R-:W-:Y:S02]  /*4bb0*/  LEA R2, R0, UR7, 0x3 ;  /* 0x0000000700027c11 */ /* 0x000fe4000f8e18ff */
[----:B------:R-:W-:Y:S02]  /*4bc0*/  SHF.L.U32 R3, R35, 0x1f, RZ ;  /* 0x0000001f23037819 */ /* 0x000fe400000006ff */
[----:B------:R-:W-:Y:S02]  /*4bd0*/  ISETP.NE.AND P0, PT, R4, 0x3, PT ;  /* 0x000000030400780c */ /* 0x000fe40003f05270 */
[----:B------:R-:W1:Y:S02]  /*4be0*/  SYNCS.PHASECHK.TRANS64.TRYWAIT P1, [R2+URZ], R3 ;  /* 0x00000003020075a7 */ /* 0x000e6400080211ff */
[----:B------:R-:W-:-:S02]  /*4bf0*/  SEL R0, RZ, 0x1, P0 ;  /* 0x00000001ff007807 */ /* 0x000fc40000000000 */
[----:B------:R-:W-:Y:S02]  /*4c00*/  SEL R4, R4, RZ, P0 ;  /* 0x000000ff04047207 */ /* 0x000fe40000000000 */
[----:B------:R-:W-:Y:S01]  /*4c10*/  LOP3.LUT R0, R35, R0, RZ, 0x3c, !PT ;  /* 0x0000000023007212 */ /* 0x000fe200078e3cff */
[----:B-1----:R-:W-:Y:S06]  /*4c20*/  @!P1 BRA `(.L_x_74) ;  /* 0x0000003400749947 */ /* 0x002fec0003800000 */
.L_x_151:
[----:B------:R-:W-:Y:S02]  /*4c30*/  LEA R4, R4, UR7, 0x3 ;  /* 0x0000000704047c11 */ /* 0x000fe4000f8e18ff */
[----:B------:R-:W-:-:S07]  /*4c40*/  SHF.L.U32 R0, R0, 0x1f, RZ ;  /* 0x0000001f00007819 */ /* 0x000fce00000006ff */
.L_x_75:
[----:B---3--:R3:W4:Y:S02]  /*4c50*/  SYNCS.PHASECHK.TRANS64.TRYWAIT P0, [R4+URZ], R0 ;  /* 0x00000000040075a7 */ /* 0x00872400080011ff */
[----:B----4-:R-:W-:Y:S05]  /*4c60*/  @!P0 NANOSLEEP.SYNCS 0x989680 ;  /* 0x009896800000895d */ /* 0x010fea0003900000 */
[----:B------:R-:W4:Y:S02]  /*4c70*/  @!P0 SYNCS.PHASECHK.TRANS64 P0, [R4+URZ], R0 ;  /* 0x00000000040085a7 */ /* 0x000f2400080010ff */
[----:B--2-4-:R-:W-:Y:S05]  /*4c80*/  @P0 EXIT ;  /* 0x000000000000094d */ /* 0x014fea0003800000 */
[----:B------:R-:W-:Y:S05]  /*4c90*/  BRA `(.L_x_75) ;  /* 0xfffffffc00ec7947 */ /* 0x000fea000383ffff */
.L_x_63:
[----:B------:R-:W-:-:S06]  /*4ca0*/  UISETP.GE.AND UP0, UPT, UR6, 0x4, UPT ;  /* 0x000000040600788c */ /* 0x000fcc000bf06270 */
[----:B------:R-:W-:-:S13]  /*4cb0*/  PLOP3.LUT P0, PT, PT, PT, UP0, 0x80, 0x8 ;  /* 0x000000000008781c */ /* 0x000fda0003f0f008 */
[----:B------:R-:W-:Y:S05]  /*4cc0*/  @!P0 EXIT ;  /* 0x000000000000894d */ /* 0x000fea0003800000 */
[----:B------:R-:W-:Y:S01]  /*4cd0*/  BAR.SYNC.DEFER_BLOCKING 0x6, 0xa0 ;  /* 0x0182800000007b1d */ /* 0x000fe20000010000 */
[C---:B------:R-:W-:Y:S01]  /*4ce0*/  IMAD.SHL.U32 R0, R102.reuse, 0x20, RZ ;  /* 0x0000002066007824 */ /* 0x040fe200078e00ff */
[C---:B------:R-:W-:Y:S01]  /*4cf0*/  LOP3.LUT R103, R102.reuse, 0x2, RZ, 0xc0, !PT ;  /* 0x0000000266677812 */ /* 0x040fe200078ec0ff */
[C---:B------:R-:W-:Y:S01]  /*4d00*/  IMAD.SHL.U32 R106, R102.reuse, 0x4, RZ ;  /* 0x00000004666a7824 */ /* 0x040fe200078e00ff */
[C---:B------:R-:W-:Y:S01]  /*4d10*/  LOP3.LUT R99, R102.reuse, 0x60, RZ, 0xc0, !PT ;  /* 0x0000006066637812 */ /* 0x040fe200078ec0ff */
[----:B------:R-:W-:Y:S01]  /*4d20*/  IMAD.U32 R46, R102, 0x10000, RZ ;  /* 0x00010000662e7824 */ /* 0x000fe200078e00ff */
[----:B------:R-:W-:Y:S02]  /*4d30*/  UMOV UR52, 0x400 ;  /* 0x0000040000347882 */ /* 0x000fe40000000000 */
[----:B------:R-:W1:Y:S01]  /*4d40*/  LDC R95, c[0x0][0x370] ;  /* 0x0000dc00ff5f7b82 */ /* 0x000e620000000800 */
[----:B------:R-:W-:Y:S01]  /*4d50*/  ULEA UR52, UR45, UR52, 0x18 ;  /* 0x000000342d347291 */ /* 0x000fe2000f8ec0ff */
[----:B------:R-:W-:Y:S01]  /*4d60*/  LOP3.LUT R4, R0, 0xc0, RZ, 0xc0, !PT ;  /* 0x000000c000047812 */ /* 0x000fe200078ec0ff */
[----:B------:R-:W-:Y:S01]  /*4d70*/  IMAD.MOV.U32 R98, RZ, RZ, 0x1 ;  /* 0x00000001ff627424 */ /* 0x000fe200078e00ff */
[----:B------:R-:W-:Y:S01]  /*4d80*/  LOP3.LUT R102, R102, 0x4, RZ, 0xc0, !PT ;  /* 0x0000000466667812 */ /* 0x000fe200078ec0ff */
[----:B------:R-:W-:Y:S01]  /*4d90*/  UIADD3 UR55, UPT, UPT, UR52, 0x200, URZ ;  /* 0x0000020034377890 */ /* 0x000fe2000fffe0ff */
[----:B------:R-:W-:Y:S01]  /*4da0*/  LOP3.LUT R106, R4, 0x18, R106, 0xf8, !PT ;  /* 0x00000018046a7812 */ /* 0x000fe200078ef86a */
[----:B------:R-:W-:Y:S01]  /*4db0*/  IMAD.MOV.U32 R45, RZ, RZ, RZ ;  /* 0x000000ffff2d7224 */ /* 0x000fe200078e00ff */
[----:B------:R-:W2:Y:S01]  /*4dc0*/  LDC R42, c[0x0][0xb0c] ;  /* 0x0002c300ff2a7b82 */ /* 0x000ea20000000800 */
[----:B------:R-:W-:-:S02]  /*4dd0*/  IADD3 R105, PT, PT, -R102, 0x2, RZ ;  /* 0x0000000266697810 */ /* 0x000fc40007ffe1ff */
[----:B------:R-:W-:Y:S02]  /*4de0*/  CS2R R96, SRZ ;  /* 0x0000000000607805 */ /* 0x000fe4000001ff00 */
[----:B------:R-:W-:Y:S01]  /*4df0*/  LOP3.LUT R106, R106, 0xf20, R0, 0xf8, !PT ;  /* 0x00000f206a6a7812 */ /* 0x000fe200078ef800 */
[----:B------:R-:W-:Y:S01]  /*4e00*/  IMAD.MOV.U32 R64, RZ, RZ, RZ ;  /* 0x000000ffff407224 */ /* 0x000fe200078e00ff */
[----:B------:R-:W-:Y:S01]  /*4e10*/  LOP3.LUT R46, R46, 0x600000, RZ, 0xc0, !PT ;  /* 0x006000002e2e7812 */ /* 0x000fe200078ec0ff */
[----:B------:R-:W-:Y:S01]  /*4e20*/  IMAD.MOV R103, RZ, RZ, -R103 ;  /* 0x000000ffff677224 */ /* 0x000fe200078e0a67 */
[----:B------:R-:W-:Y:S01]  /*4e30*/  LEA R106, R106, UR55, 0x1 ;  /* 0x000000376a6a7c11 */ /* 0x000fe2000f8e08ff */
[----:B------:R-:W4:Y:S01]  /*4e40*/  LDC R93, c[0x0][0xb20] ;  /* 0x0002c800ff5d7b82 */ /* 0x000f220000000800 */
[----:B------:R-:W3:Y:S01]  /*4e50*/  LDS R2, [UR52+0x110] ;  /* 0x00011034ff027984 */ /* 0x000ee20008000800 */
[----:B------:R-:W-:Y:S01]  /*4e60*/  IMAD.MOV R102, RZ, RZ, -R102 ;  /* 0x000000ffff667224 */ /* 0x000fe200078e0a66 */
[----:B------:R-:W1:Y:S01]  /*4e70*/  LDCU.64 UR56, c[0x0][0x348] ;  /* 0x00006900ff3877ac */ /* 0x000e620008000a00 */
[----:B------:R-:W-:Y:S01]  /*4e80*/  IMAD.SHL.U32 R105, R105, 0x10, RZ ;  /* 0x0000001069697824 */ /* 0x000fe200078e00ff */
[----:B------:R-:W1:Y:S03]  /*4e90*/  LDCU.64 UR36, c[0x0][0x888] ;  /* 0x00011100ff2477ac */ /* 0x000e660008000a00 */
[----:B------:R-:W1:Y:S01]  /*4ea0*/  LDC R41, c[0x0][0xb30] ;  /* 0x0002cc00ff297b82 */ /* 0x000e620000000800 */
[----:B------:R-:W1:Y:S01]  /*4eb0*/  LDCU.64 UR46, c[0x0][0x8b0] ;  /* 0x00011600ff2e77ac */ /* 0x000e620008000a00 */
[----:B------:R-:W1:Y:S06]  /*4ec0*/  LDCU.64 UR38, c[0x0][0x8a8] ;  /* 0x00011500ff2677ac */ /* 0x000e6c0008000a00 */
[----:B------:R-:W1:Y:S01]  /*4ed0*/  LDC.64 R84, c[0x0][0xb10] ;  /* 0x0002c400ff547b82 */ /* 0x000e620000000a00 */
[----:B------:R-:W1:Y:S01]  /*4ee0*/  LDCU.64 UR48, c[0x0][0xa90] ;  /* 0x00015200ff3077ac */ /* 0x000e620008000a00 */
[----:B------:R-:W-:-:S06]  /*4ef0*/  UMOV UR54, URZ ;  /* 0x000000ff00367c82 */ /* 0x000fcc0008000000 */
[----:B------:R-:W1:Y:S01]  /*4f00*/  LDC.64 R38, c[0x0][0xb18] ;  /* 0x0002c600ff267b82 */ /* 0x000e620000000a00 */
[----:B------:R-:W-:-:S07]  /*4f10*/  UMOV UR53, URZ ;  /* 0x000000ff00357c82 */ /* 0x000fce0008000000 */
[----:B------:R-:W1:Y:S08]  /*4f20*/  LDC.64 R80, c[0x0][0x888] ;  /* 0x00022200ff507b82 */ /* 0x000e700000000a00 */
[----:B------:R-:W1:Y:S01]  /*4f30*/  LDC.64 R36, c[0x0][0xb28] ;  /* 0x0002ca00ff247b82 */ /* 0x000e620000000a00 */
[C---:B---3--:R-:W-:Y:S01]  /*4f40*/  VIADD R3, R2.reuse, 0x40 ;  /* 0x0000004002037836 */ /* 0x048fe20000000000 */
[----:B------:R-:W-:-:S04]  /*4f50*/  LOP3.LUT R2, R2, 0xffff, RZ, 0xc0, !PT ;  /* 0x0000ffff02027812 */ /* 0x000fc800078ec0ff */
[----:B------:R-:W-:Y:S02]  /*4f60*/  LOP3.LUT R3, R3, 0xffff, RZ, 0xc0, !PT ;  /* 0x0000ffff03037812 */ /* 0x000fe400078ec0ff */
[----:B------:R-:W3:Y:S03]  /*4f70*/  LDC.64 R82, c[0x0][0x890] ;  /* 0x00022400ff527b82 */ /* 0x000ee60000000a00 */
[----:B------:R1:W-:Y:S05]  /*4f80*/  STL.64 [R1], R2 ;  /* 0x0000000201007387 */ /* 0x0003ea0000100a00 */
[----:B------:R-:W1:Y:S08]  /*4f90*/  LDC.64 R88, c[0x0][0xa80] ;  /* 0x0002a000ff587b82 */ /* 0x000e700000000a00 */
[----:B------:R-:W1:Y:S08]  /*4fa0*/  LDC.64 R86, c[0x0][0xa88] ;  /* 0x0002a200ff567b82 */ /* 0x000e700000000a00 */
[----:B--2-4-:R-:W1:Y:S02]  /*4fb0*/  LDC R94, c[0x0][0x374] ;  /* 0x0000dd00ff5e7b82 */ /* 0x014e640000000800 */
.L_x_106:
[----:B-1----:R-:W-:Y:S04]  /*4fc0*/  SHF.L.U32 R2, R96, 0x1f, RZ ;  /* 0x0000001f60027819 */ /* 0x002fe800000006ff */
[----:B------:R-:W1:Y:S02]  /*4fd0*/  SYNCS.PHASECHK.TRANS64.TRYWAIT P0, [UR52+0xc0], R2 ;  /* 0x0000c002ff0075a7 */ /* 0x000e640008001134 */
[----:B-1----:R-:W-:Y:S05]  /*4fe0*/  @!P0 BRA `(.L_x_76) ;  /* 0x0000003000988947 */ /* 0x002fea0003800000 */
.L_x_153:
[----:B------:R-:W2:Y:S01]  /*4ff0*/  LDC.64 R10, c[0x0][0xb10] ;  /* 0x0002c400ff0a7b82 */ /* 0x000ea20000000a00 */
[----:B------:R-:W4:Y:S01]  /*5000*/  LDS.128 R20, [UR52+0x100] ;  /* 0x00010034ff147984 */ /* 0x000f220008000c00 */
[----:B------:R-:W-:Y:S01]  /*5010*/  UIADD3 UR4, UPT, UPT, UR52, 0xc8, URZ ;  /* 0x000000c834047890 */ /* 0x000fe2000fffe0ff */
[----:B-1----:R-:W-:Y:S01]  /*5020*/  IMAD R0, R45, 0x4, R1 ;  /* 0x000000042d007824 */ /* 0x002fe200078e0201 */
[----:B------:R-:W-:Y:S04]  /*5030*/  ISETP.NE.AND P1, PT, R41, 0x1, PT ;  /* 0x000000012900780c */ /* 0x000fe80003f25270 */
[----:B------:R-:W1:Y:S01]  /*5040*/  LDC.64 R8, c[0x0][0xb18] ;  /* 0x0002c600ff087b82 */ /* 0x000e620000000a00 */
[----:B------:R-:W-:Y:S01]  /*5050*/  UPRMT UR4, URZ, 0x654, UR4 ;  /* 0x00000654ff047896 */ /* 0x000fe20008000004 */
[----:B------:R-:W-:Y:S01]  /*5060*/  ISETP.GE.AND P0, PT, R40, 0x1, PT ;  /* 0x000000012800780c */ /* 0x000fe20003f06270 */
[----:B------:R-:W-:Y:S01]  /*5070*/  @!PT LDS RZ, [RZ] ;  /* 0x00000000fffff984 */ /* 0x000fe20000000800 */
[----:B------:R-:W-:Y:S01]  /*5080*/  @!PT LDS RZ, [RZ] ;  /* 0x00000000fffff984 */ /* 0x000fe20000000800 */
[----:B------:R-:W-:Y:S01]  /*5090*/  @!PT LDS RZ, [RZ] ;  /* 0x00000000fffff984 */ /* 0x000fe20000000800 */
[----:B------:R-:W-:Y:S01]  /*50a0*/  @!PT LDS RZ, [RZ] ;  /* 0x00000000fffff984 */ /* 0x000fe20000000800 */
[----:B------:R3:W-:Y:S06]  /*50b0*/  MEMBAR.ALL.CTA ;  /* 0x0000000000007992 */ /* 0x0007ec0000008000 */
[----:B---3--:R-:W3:Y:S01]  /*50c0*/  FENCE.VIEW.ASYNC.S ;  /* 0x00000000000073c6 */ /* 0x008ee20000000000 */
[----:B------:R-:W1:Y:S08]  /*50d0*/  @!P1 LDC R12, c[0x0][0xb20] ;  /* 0x0002c800ff0c9b82 */ /* 0x000e700000000800 */
[----:B------:R-:W1:Y:S01]  /*50e0*/  @!P1 LDC R7, c[0x0][0xb0c] ;  /* 0x0002c300ff079b82 */ /* 0x000e620000000800 */
[----:B---3--:R-:W-:Y:S01]  /*50f0*/  SYNCS.ARRIVE.TRANS64.RED.A1T0 RZ, [UR4], RZ ;  /* 0x000000ffffff79a7 */ /* 0x008fe20008100404 */
[----:B------:R3:W5:Y:S01]  /*5100*/  LDL R16, [R0] ;  /* 0x0000000000107983 */ /* 0x0007620000100800 */
[----:B----4-:R-:W-:Y:S04]  /*5110*/  LOP3.LUT P4, RZ, R22, 0x1, RZ, 0xc0, !PT ;  /* 0x0000000116ff7812 */ /* 0x010fe8000788c0ff */
[----:B------:R-:W-:Y:S09]  /*5120*/  P2R R107, PR, RZ, 0x10 ;  /* 0x00000010ff6b7803 */ /* 0x000ff20000000000 */
[----:B------:R-:W-:Y:S02]  /*5130*/  @P4 MOV R44, R20 ;  /* 0x00000014002c4202 */ /* 0x000fe40000000f00 */
[----:B------:R-:W-:Y:S01]  /*5140*/  @P4 LOP3.LUT R43, R21, 0xffff, RZ, 0xc0, !PT ;  /* 0x0000ffff152b4812 */ /* 0x000fe200078ec0ff */
[----:B--23--:R-:W-:Y:S06]  /*5150*/  @!P0 BRA `(.L_x_77) ;  /* 0x0000000000a48947 */ /* 0x00cfec0003800000 */
[----:B------:R-:W-:Y:S01]  /*5160*/  IMAD.HI.U32 R0, R94, R39, RZ ;  /* 0x000000275e007227 */ /* 0x000fe200078e00ff */
[----:B------:R-:W-:Y:S02]  /*5170*/  ISETP.NE.AND P0, PT, R38, 0x1, PT ;  /* 0x000000012600780c */ /* 0x000fe40003f05270 */
[----:B------:R-:W-:Y:S01]  /*5180*/  ISETP.NE.AND P2, PT, R40, 0x1, PT ;  /* 0x000000012800780c */ /* 0x000fe20003f45270 */
[----:B------:R-:W-:Y:S01]  /*5190*/  IMAD.HI.U32 R4, R95, R84, RZ ;  /* 0x000000545f047227 */ /* 0x000fe200078e00ff */
[----:B------:R-:W-:Y:S02]  /*51a0*/  SHF.R.U32.HI R0, RZ, R93, R0 ;  /* 0x0000005dff007219 */ /* 0x000fe40000011600 */
[----:B------:R-:W-:Y:S01]  /*51b0*/  ISETP.NE.AND P3, PT, R42, 0x1, PT ;  /* 0x000000012a00780c */ /* 0x000fe20003f65270 */
[----:B------:R-:W-:Y:S01]  /*51c0*/  IMAD.HI.U32 R6, R43, R39, RZ ;  /* 0x000000272b067227 */ /* 0x000fe200078e00ff */
[-C--:B------:R-:W-:Y:S02]  /*51d0*/  SHF.R.U32.HI R4, RZ, R85.reuse, R4 ;  /* 0x00000055ff047219 */ /* 0x080fe40000011604 */
        /* <DEDUP_REMOVED lines=14> */
[C---:B------:R-:W-:Y:S03]  /*52c0*/  IMAD.HI.U32 R0, R3.reuse, R36, RZ ;  /* 0x0000002403007227 */ /* 0x040fe600078e00ff */
[C---:B------:R-:W-:Y:S02]  /*52d0*/  ISETP.GE.OR P0, PT, R2.reuse, R5, P0 ;  /* 0x000000050200720c */ /* 0x040fe40000706670 */
[----:B------:R-:W-:Y:S04]  /*52e0*/  SHF.R.U32.HI R0, RZ, R37, R0 ;  /* 0x00000025ff007219 */ /* 0x000fe80000011600 */
[C---:B------:R-:W-:Y:S05]  /*52f0*/  SEL R6, R3.reuse, R0, !P2 ;  /* 0x0000000003067207 */ /* 0x040fea0005000000 */
        /* <DEDUP_REMOVED lines=14> */
[----:B------:R-:W-:Y:S07]  /*53e0*/  IMAD R43, R3, R38, R43 ;  /* 0x00000026032b7224 */ /* 0x000fee00078e022b */
.L_x_77:
[----:B-1----:R-:W-:Y:S01]  /*53f0*/  @!P1 ISETP.NE.AND P0, PT, R8, 0x1, PT ;  /* 0x000000010800980c */ /* 0x002fe20003f05270 */
[----:B------:R-:W-:Y:S01]  /*5400*/  @!P1 IMAD.HI.U32 R0, R44, R10, RZ ;  /* 0x0000000a2c009227 */ /* 0x000fe200078e00ff */
[----:B------:R-:W-:Y:S01]  /*5410*/  @!P1 ISETP.NE.AND P2, PT, R7, 0x1, PT ;  /* 0x000000010700980c */ /* 0x000fe20003f45270 */
[----:B------:R-:W-:Y:S01]  /*5420*/  ULOP3.LUT UP0, URZ, UR55, 0x1b0, URZ, 0xc0, !UPT ;  /* 0x000001b037ff7892 */ /* 0x000fe2000f80c0ff */
[----:B------:R-:W-:Y:S01]  /*5430*/  R2UR UR41, R14 ;  /* 0x000000000e2972ca */ /* 0x000fe200000e0000 */
[C---:B------:R-:W-:Y:S01]  /*5440*/  @!P1 IMAD.HI.U32 R2, R43.reuse, R9, RZ ;  /* 0x000000092b029227 */ /* 0x040fe200078e00ff */
[----:B------:R-:W-:Y:S02]  /*5450*/  @!P1 SHF.R.U32.HI R0, RZ, R11, R0 ;  /* 0x0000000bff009219 */ /* 0x000fe40000011600 */
[----:B------:R-:W-:Y:S02]  /*5460*/  @P4 SHF.R.U32.HI R104, RZ, 0x10, R21 ;  /* 0x00000010ff684819 */ /* 0x000fe40000011615 */
[----:B------:R-:W-:Y:S02]  /*5470*/  @!P1 SHF.R.U32.HI R2, RZ, R12, R2 ;  /* 0x0000000cff029219 */ /* 0x000fe40000011602 */
[----:B------:R-:W-:Y:S02]  /*5480*/  @!P1 SEL R3, R44, R0, !P2 ;  /* 0x000000002c039207 */ /* 0x000fe40005000000 */
[----:B------:R-:W-:Y:S03]  /*5490*/  @!P1 SEL R2, R43, R2, !P0 ;  /* 0x000000022b029207 */ /* 0x000fe60004000000 */
[----:B------:R-:W-:Y:S02]  /*54a0*/  USHF.L.U32 UR41, UR41, 0x6, URZ ;  /* 0x0000000629297899 */ /* 0x000fe400080006ff */
[----:B------:R-:W-:Y:S02]  /*54b0*/  @!P1 IMAD.IADD R0, R2, 0x1, -R3 ;  /* 0x0000000102009824 */ /* 0x000fe400078e0a03 */
[----:B------:R-:W-:Y:S02]  /*54c0*/  @!P1 IMAD.IADD R2, R3, 0x1, -R2 ;  /* 0x0000000103029824 */ /* 0x000fe400078e0a02 */
[----:B------:R-:W-:Y:S02]  /*54d0*/  @!P1 IMAD R44, R0, R7, R44 ;  /* 0x00000007002c9224 */ /* 0x000fe400078e022c */
[----:B------:R-:W-:Y:S01]  /*54e0*/  @!P1 IMAD R43, R2, R8, R43 ;  /* 0x00000008022b9224 */ /* 0x000fe200078e022b */
[----:B------:R-:W-:Y:S06]  /*54f0*/  BRA.U !UP0, `(.L_x_78) ;  /* 0x00000001087c7547 */ /* 0x000fec000b800000 */
[----:B------:R-:W1:Y:S01]  /*5500*/  LDCU.64 UR8, c[0x4][0x80] ;  /* 0x01001000ff0877ac */ /* 0x000e620008000a00 */
[----:B------:R-:W-:Y:S01]  /*5510*/  MOV R2, 0x0 ;  /* 0x0000000000027802 */ /* 0x000fe20000000f00 */
[----:B------:R-:W-:Y:S02]  /*5520*/  HFMA2 R12, -RZ, RZ, 0, 5.9604644775390625e-08 ;  /* 0x00000001ff0c7431 */ /* 0x000fe400000001ff */
[----:B------:R-:W-:Y:S01]  /*5530*/  IMAD.MOV.U32 R8, RZ, RZ, 0x70 ;  /* 0x00000070ff087424 */ /* 0x000fe200078e00ff */
[----:B------:R2:W3:Y:S01]  /*5540*/  LDC.64 R14, c[0x4][R2] ;  /* 0x01000000020e7b82 */ /* 0x0004e20000000a00 */
[----:B------:R-:W4:Y:S01]  /*5550*/  LDCU.64 UR6, c[0x4][0x88] ;  /* 0x01001100ff0677ac */ /* 0x000f220008000a00 */
[----:B------:R-:W-:Y:S01]  /*5560*/  IMAD.MOV.U32 R13, RZ, RZ, RZ ;  /* 0x000000ffff0d7224 */ /* 0x000fe200078e00ff */
[----:B------:R-:W2:Y:S01]  /*5570*/  LDCU.64 UR4, c[0x4][0x8] ;  /* 0x01000100ff0477ac */ /* 0x000ea20008000a00 */
[----:B-1----:R-:W-:Y:S01]  /*5580*/  MOV R5, UR9 ;  /* 0x0000000900057c02 */ /* 0x002fe20008000f00 */
[----:B------:R-:W-:Y:S01]  /*5590*/  IMAD.U32 R4, RZ, RZ, UR8 ;  /* 0x00000008ff047e24 */ /* 0x000fe2000f8e00ff */
[----:B----4-:R-:W-:Y:S01]  /*55a0*/  MOV R7, UR7 ;  /* 0x0000000700077c02 */ /* 0x010fe20008000f00 */
[----:B------:R-:W-:Y:S01]  /*55b0*/  IMAD.U32 R6, RZ, RZ, UR6 ;  /* 0x00000006ff067e24 */ /* 0x000fe2000f8e00ff */
[----:B--2---:R-:W-:Y:S01]  /*55c0*/  MOV R11, UR5 ;  /* 0x00000005000b7c02 */ /* 0x004fe20008000f00 */
[----:B------:R-:W-:Y:S02]  /*55d0*/  IMAD.U32 R10, RZ, RZ, UR4 ;  /* 0x00000004ff0a7e24 */ /* 0x000fe4000f8e00ff */
[----:B------:R-:W-:Y:S07]  /*55e0*/  LEPC R20, `(.L_x_79) ;  /* 0x000000001014794e */ /* 0x000fee0000000000 */
[----:B---3-5:R-:W-:Y:S05]  /*55f0*/  CALL.ABS.NOINC R14 ;  /* 0x000000000e007343 */ /* 0x028fea0003c00000 */
.L_x_79:
[----:B------:R-:W1:Y:S01]  /*5600*/  LDCU.64 UR8, c[0x4][0x80] ;  /* 0x01001000ff0877ac */ /* 0x000e620008000a00 */
[----:B------:R-:W2:Y:S01]  /*5610*/  LDC.64 R2, c[0x4][R2] ;  /* 0x0100000002027b82 */ /* 0x000ea20000000a00 */
[----:B------:R-:W-:Y:S02]  /*5620*/  HFMA2 R12, -RZ, RZ, 0, 5.9604644775390625e-08 ;  /* 0x00000001ff0c7431 */ /* 0x000fe400000001ff */
[----:B------:R-:W-:Y:S02]  /*5630*/  IMAD.MOV.U32 R8, RZ, RZ, 0x70 ;  /* 0x00000070ff087424 */ /* 0x000fe400078e00ff */
[----:B------:R-:W-:Y:S01]  /*5640*/  IMAD.MOV.U32 R13, RZ, RZ, RZ ;  /* 0x000000ffff0d7224 */ /* 0x000fe200078e00ff */
[----:B------:R-:W3:Y:S01]  /*5650*/  LDCU.64 UR6, c[0x4][0x88] ;  /* 0x01001100ff0677ac */ /* 0x000ee20008000a00 */
[----:B------:R-:W4:Y:S01]  /*5660*/  LDCU.64 UR4, c[0x4][0x8] ;  /* 0x01000100ff0477ac */ /* 0x000f220008000a00 */
[----:B-1----:R-:W-:Y:S02]  /*5670*/  MOV R4, UR8 ;  /* 0x0000000800047c02 */ /* 0x002fe40008000f00 */
[----:B------:R-:W-:Y:S02]  /*5680*/  MOV R5, UR9 ;  /* 0x0000000900057c02 */ /* 0x000fe40008000f00 */
[----:B---3--:R-:W-:Y:S01]  /*5690*/  MOV R7, UR7 ;  /* 0x0000000700077c02 */ /* 0x008fe20008000f00 */
[----:B------:R-:W-:Y:S01]  /*56a0*/  IMAD.U32 R6, RZ, RZ, UR6 ;  /* 0x00000006ff067e24 */ /* 0x000fe2000f8e00ff */
[----:B----4-:R-:W-:Y:S01]  /*56b0*/  MOV R11, UR5 ;  /* 0x00000005000b7c02 */ /* 0x010fe20008000f00 */
[----:B------:R-:W-:Y:S02]  /*56c0*/  IMAD.U32 R10, RZ, RZ, UR4 ;  /* 0x00000004ff0a7e24 */ /* 0x000fe4000f8e00ff */
[----:B------:R-:W-:Y:S07]  /*56d0*/  LEPC R20, `(.L_x_78) ;  /* 0x000000001014794e */ /* 0x000fee0000000000 */
[----:B--2---:R-:W-:Y:S05]  /*56e0*/  CALL.ABS.NOINC R2 ;  /* 0x0000000002007343 */ /* 0x004fea0003c00000 */
.L_x_78:
[----:B------:R-:W-:Y:S01]  /*56f0*/  ISETP.NE.U32.AND P3, PT, R82, RZ, PT ;  /* 0x000000ff5200720c */ /* 0x000fe20003f65070 */
[----:B------:R-:W-:Y:S01]  /*5700*/  UISETP.NE.U32.AND UP0, UPT, UR46, URZ, UPT ;  /* 0x000000ff2e00728c */ /* 0x000fe2000bf05070 */
[----:B------:R-:W-:Y:S02]  /*5710*/  ISETP.NE.AND P6, PT, R101, RZ, PT ;  /* 0x000000ff6500720c */ /* 0x000fe40003fc5270 */
[----:B------:R-:W-:Y:S01]  /*5720*/  ISETP.NE.AND.EX P3, PT, R83, RZ, PT, P3 ;  /* 0x000000ff5300720c */ /* 0x000fe20003f65330 */
[----:B------:R-:W-:Y:S01]  /*5730*/  UISETP.NE.AND.EX UP0, UPT, UR47, URZ, UPT, UP0 ;  /* 0x000000ff2f00728c */ /* 0x000fe2000bf05300 */
[----:B------:R-:W-:Y:S02]  /*5740*/  ISETP.NE.U32.AND P1, PT, RZ, UR36, PT ;  /* 0x00000024ff007c0c */ /* 0x000fe4000bf25070 */
[----:B------:R-:W-:Y:S02]  /*5750*/  PLOP3.LUT P0, PT, PT, PT, PT, 0x8, 0x80 ;  /* 0x000000000080781c */ /* 0x000fe40003f0e170 */
[----:B------:R-:W-:Y:S05]  /*5760*/  ISETP.NE.AND.EX P1, PT, RZ, UR37, PT, P1 ;  /* 0x00000025ff007c0c */ /* 0x000fea000bf25310 */
[----:B------:R-:W-:Y:S02]  /*5770*/  @P6 PLOP3.LUT P0, PT, P3, PT, PT, 0x80, 0x8 ;  /* 0x000000000008681c */ /* 0x000fe40001f0f070 */
[----:B------:R-:W-:Y:S11]  /*5780*/  @!P3 BRA `(.L_x_80) ;  /* 0x00000000002cb947 */ /* 0x000ff60003800000 */
[----:B------:R-:W-:Y:S01]  /*5790*/  ISETP.NE.U32.AND P2, PT, R80, RZ, PT ;  /* 0x000000ff5000720c */ /* 0x000fe20003f45070 */
[----:B------:R-:W-:Y:S03]  /*57a0*/  IMAD.MOV.U32 R92, RZ, RZ, 0x1 ;  /* 0x00000001ff5c7424 */ /* 0x000fe600078e00ff */
[----:B------:R-:W-:Y:S11]  /*57b0*/  ISETP.NE.AND.EX P2, PT, R81, RZ, PT, P2 ;  /* 0x000000ff5100720c */ /* 0x000ff60003f45320 */
[----:B------:R-:W-:Y:S02]  /*57c0*/  @!UPT UIADD3 URZ, UPT, UPT, URZ, URZ, URZ ;  /* 0x000000fffffff290 */ /* 0x000fe4000fffe0ff */
[----:B------:R-:W1:Y:S01]  /*57d0*/  @P2 LDC.64 R2, c[0x0][0x888] ;  /* 0x00022200ff022b82 */ /* 0x000e620000000a00 */
[----:B------:R-:W-:Y:S04]  /*57e0*/  @P2 IMAD R0, R17, R82, RZ ;  /* 0x0000005211002224 */ /* 0x000fe800078e02ff */
[----:B-1----:R-:W-:Y:S04]  /*57f0*/  @P2 IMAD.WIDE R2, R0, 0x4, R2 ;  /* 0x0000000400022825 */ /* 0x002fe800078e0202 */
[----:B------:R-:W-:Y:S01]  /*5800*/  HFMA2 R0, -RZ, RZ, 0, 5.9604644775390625e-08 ;  /* 0x00000001ff007431 */ /* 0x000fe200000001ff */
[----:B-----5:R1:W5:Y:S04]  /*5810*/  @P2 LDG.E R49, desc[UR50][R2.64] ;  /* 0x0000003202312981 */ /* 0x020368000c1e1900 */
[----:B------:R-:W-:Y:S01]  /*5820*/  @!P2 PRMT R92, R0, 0x7610, R92 ;  /* 0x00007610005ca816 */ /* 0x000fe2000000005c */
[----:B-1----:R-:W2:Y:S06]  /*5830*/  @!P2 LDC R49, c[0x0][0x880] ;  /* 0x00022000ff31ab82 */ /* 0x002eac0000000800 */
.L_x_80:
[----:B------:R-:W-:Y:S05]  /*5840*/  BRA.U !UP0, `(.L_x_81) ;  /* 0x0000000108207547 */ /* 0x000fea000b800000 */
[----:B------:R-:W-:Y:S04]  /*5850*/  ISETP.NE.U32.AND P2, PT, RZ, UR38, PT ;  /* 0x00000026ff007c0c */ /* 0x000fe8000bf45070 */
[----:B------:R-:W-:Y:S11]  /*5860*/  ISETP.NE.AND.EX P2, PT, RZ, UR39, PT, P2 ;  /* 0x00000027ff007c0c */ /* 0x000ff6000bf45320 */
[----:B------:R-:W-:Y:S02]  /*5870*/  @!UPT UIADD3 URZ, UPT, UPT, URZ, URZ, URZ ;  /* 0x000000fffffff290 */ /* 0x000fe4000fffe0ff */
[----:B------:R-:W1:Y:S01]  /*5880*/  @P2 LDC.64 R2, c[0x0][0x8a8] ;  /* 0x00022a00ff022b82 */ /* 0x000e620000000a00 */
[----:B------:R-:W-:Y:S04]  /*5890*/  @P2 IMAD R0, R17, UR46, RZ ;  /* 0x0000002e11002c24 */ /* 0x000fe8000f8e02ff */
[----:B-1----:R-:W-:Y:S05]  /*58a0*/  @P2 IMAD.WIDE R2, R0, 0x4, R2 ;  /* 0x0000000400022825 */ /* 0x002fea00078e0202 */
[----:B-----5:R1:W5:Y:S02]  /*58b0*/  @P2 LDG.E R47, desc[UR50][R2.64] ;  /* 0x00000032022f2981 */ /* 0x020364000c1e1900 */
[----:B-1----:R-:W3:Y:S02]  /*58c0*/  @!P2 LDC R47, c[0x0][0x8a0] ;  /* 0x00022800ff2fab82 */ /* 0x002ee40000000800 */
.L_x_81:
[----:B--2--5:R-:W-:Y:S01]  /*58d0*/  FSETP.NEU.AND P2, PT, R49, RZ, PT ;  /* 0x000000ff3100720b */ /* 0x024fe20003f4d000 */
[----:B------:R-:W-:Y:S01]  /*58e0*/  IMAD.SHL.U32 R110, R18, 0x80, RZ ;  /* 0x00000080126e7824 */ /* 0x000fe200078e00ff */
[----:B------:R-:W-:Y:S01]  /*58f0*/  SEL R4, RZ, 0xffffffff, P1 ;  /* 0xffffffffff047807 */ /* 0x000fe20000800000 */
[----:B------:R-:W-:Y:S01]  /*5900*/  IMAD.SHL.U32 R75, R64, 0x2000, RZ ;  /* 0x00002000404b7824 */ /* 0x000fe200078e00ff */
[----:B------:R-:W-:Y:S01]  /*5910*/  @P6 LOP3.LUT P1, RZ, R92, 0xff, RZ, 0xc0, !PT ;  /* 0x000000ff5cff6812 */ /* 0x000fe2000782c0ff */
[----:B------:R-:W-:Y:S01]  /*5920*/  IMAD.HI.U32 R108, R110, R89, RZ ;  /* 0x000000596e6c7227 */ /* 0x000fe200078e00ff */
[----:B------:R-:W-:Y:S01]  /*5930*/  @P6 SEL R0, RZ, 0xffffffff, P2 ;  /* 0xffffffffff006807 */ /* 0x000fe20001000000 */
[----:B------:R-:W-:Y:S01]  /*5940*/  BSSY B1, `(.L_x_82) ;  /* 0x000004a000017945 */ /* 0x000fe20003800000 */
[----:B------:R-:W-:Y:S01]  /*5950*/  LOP3.LUT R66, R98, 0x1, RZ, 0x3c, !PT ;  /* 0x0000000162427812 */ /* 0x000fe200078e3cff */
[----:B------:R-:W-:Y:S01]  /*5960*/  IMAD.SHL.U32 R114, R103, 0x10, RZ ;  /* 0x0000001067727824 */ /* 0x000fe200078e00ff */
[----:B------:R-:W-:Y:S01]  /*5970*/  @P0 SEL R0, R4, R0, !P1 ;  /* 0x0000000004000207 */ /* 0x000fe20004800000 */
[----:B------:R-:W-:Y:S01]  /*5980*/  IMAD.IADD R74, R106, 0x1, R75 ;  /* 0x000000016a4a7824 */ /* 0x000fe200078e024b */
[----:B------:R-:W-:Y:S01]  /*5990*/  ISETP.NE.AND P0, PT, R88, 0x1, PT ;  /* 0x000000015800780c */ /* 0x000fe20003f05270 */
[----:B------:R-:W-:Y:S01]  /*59a0*/  IMAD.SHL.U32 R113, R102, 0x10, RZ ;  /* 0x0000001066717824 */ /* 0x000fe200078e00ff */
[----:B------:R-:W-:Y:S01]  /*59b0*/  @P6 LOP3.LUT R0, R0, 0x1, RZ, 0xc0, !PT ;  /* 0x0000000100006812 */ /* 0x000fe200078ec0ff */
[----:B------:R-:W-:Y:S01]  /*59c0*/  IMAD.IADD R73, R74, 0x1, R114 ;  /* 0x000000014a497824 */ /* 0x000fe200078e0272 */
[----:B------:R-:W-:Y:S01]  /*59d0*/  SHF.R.U32.HI R108, RZ, R86, R108 ;  /* 0x00000056ff6c7219 */ /* 0x000fe2000001166c */
[----:B------:R-:W-:Y:S01]  /*59e0*/  IMAD.MOV.U32 R116, RZ, RZ, 0x1 ;  /* 0x00000001ff747424 */ /* 0x000fe200078e00ff */
[----:B------:R-:W-:Y:S01]  /*59f0*/  ISETP.NE.U32.OR P4, PT, R0, 0x1, !P6 ;  /* 0x000000010000780c */ /* 0x000fe20007785470 */
[----:B------:R-:W-:Y:S01]  /*5a00*/  IMAD.IADD R48, R46, 0x1, R16 ;  /* 0x000000012e307824 */ /* 0x000fe200078e0210 */
[----:B------:R-:W-:Y:S01]  /*5a10*/  LEA R0, R64, UR52, 0x3 ;  /* 0x0000003440007c11 */ /* 0x000fe2000f8e18ff */
[----:B------:R-:W-:Y:S01]  /*5a20*/  IMAD.MOV.U32 R115, RZ, RZ, R64 ;  /* 0x000000ffff737224 */ /* 0x000fe200078e0040 */
[----:B------:R-:W-:Y:S02]  /*5a30*/  SEL R108, R110, R108, !P0 ;  /* 0x0000006c6e6c7207 */ /* 0x000fe40004000000 */
[----:B------:R-:W-:Y:S02]  /*5a40*/  CS2R R78, SRZ ;  /* 0x00000000004e7805 */ /* 0x000fe4000001ff00 */
[----:B------:R-:W-:Y:S02]  /*5a50*/  ISETP.NE.AND P0, PT, R87, 0x1, PT ;  /* 0x000000015700780c */ /* 0x000fe40003f05270 */
[----:B------:R-:W-:Y:S02]  /*5a60*/  CS2R R76, SRZ ;  /* 0x00000000004c7805 */ /* 0x000fe4000001ff00 */
[----:B------:R-:W-:Y:S01]  /*5a70*/  LEA R65, R45, UR52, 0x3 ;  /* 0x000000342d417c11 */ /* 0x000fe2000f8e18ff */
[----:B------:R-:W-:Y:S01]  /*5a80*/  IMAD.HI.U32 R109, R108, UR48, RZ ;  /* 0x000000306c6d7c27 */ /* 0x000fe2000f8e00ff */
[----:B------:R-:W-:Y:S02]  /*5a90*/  SEL R3, RZ, 0xffffffff, P2 ;  /* 0xffffffffff037807 */ /* 0x000fe40001000000 */
[----:B------:R-:W-:Y:S01]  /*5aa0*/  LOP3.LUT P2, R111, R92, 0xff, RZ, 0xc0, !PT ;  /* 0x000000ff5c6f7812 */ /* 0x000fe2000784c0ff */
[----:B------:R-:W-:Y:S01]  /*5ab0*/  IMAD.MOV R5, RZ, RZ, -R108 ;  /* 0x000000ffff057224 */ /* 0x000fe200078e0a6c */
[----:B------:R-:W-:Y:S02]  /*5ac0*/  @P4 SHF.L.U32 R2, R66, 0x1f, RZ ;  /* 0x0000001f42024819 */ /* 0x000fe400000006ff */
[----:B------:R-:W-:Y:S02]  /*5ad0*/  CS2R R70, SRZ ;  /* 0x0000000000467805 */ /* 0x000fe4000001ff00 */
[----:B------:R-:W-:Y:S01]  /*5ae0*/  SHF.R.U32.HI R109, RZ, UR49, R109 ;  /* 0x00000031ff6d7c19 */ /* 0x000fe2000801166d */
[----:B------:R-:W-:Y:S01]  /*5af0*/  IMAD R110, R88, R5, R110 ;  /* 0x00000005586e7224 */ /* 0x000fe200078e026e */
[----:B------:R1:W2:Y:S01]  /*5b00*/  @P4 SYNCS.PHASECHK.TRANS64.TRYWAIT P1, [R0+URZ+0x80], R2 ;  /* 0x00008002000045a7 */ /* 0x0002a200080211ff */
[----:B------:R-:W-:Y:S02]  /*5b10*/  @P3 SEL R3, R4, R3, !P2 ;  /* 0x0000000304033207 */ /* 0x000fe40005000000 */
[----:B------:R-:W-:Y:S02]  /*5b20*/  CS2R R68, SRZ ;  /* 0x0000000000447805 */ /* 0x000fe4000001ff00 */
[----:B------:R-:W-:Y:S02]  /*5b30*/  SEL R109, R108, R109, !P0 ;  /* 0x0000006d6c6d7207 */ /* 0x000fe40004000000 */
[----:B------:R-:W-:Y:S02]  /*5b40*/  CS2R R62, SRZ ;  /* 0x00000000003e7805 */ /* 0x000fe4000001ff00 */
[----:B------:R-:W-:Y:S02]  /*5b50*/  LOP3.LUT R3, R3, 0x1, RZ, 0xc0, !PT ;  /* 0x0000000103037812 */ /* 0x000fe400078ec0ff */
[----:B------:R-:W-:Y:S02]  /*5b60*/  CS2R R60, SRZ ;  /* 0x00000000003c7805 */ /* 0x000fe4000001ff00 */
[----:B------:R-:W-:Y:S01]  /*5b70*/  P2R R112, PR, RZ, 0x10 ;  /* 0x00000010ff707803 */ /* 0x000fe20000000000 */
[----:B------:R-:W-:Y:S01]  /*5b80*/  IMAD.MOV R4, RZ, RZ, -R109 ;  /* 0x000000ffff047224 */ /* 0x000fe200078e0a6d */
[----:B------:R-:W-:Y:S02]  /*5b90*/  ISETP.NE.U32.AND P2, PT, R3, 0x1, PT ;  /* 0x000000010300780c */ /* 0x000fe40003f45070 */
[----:B------:R-:W-:Y:S02]  /*5ba0*/  CS2R R58, SRZ ;  /* 0x00000000003a7805 */ /* 0x000fe4000001ff00 */
[----:B------:R-:W-:Y:S01]  /*5bb0*/  CS2R R56, SRZ ;  /* 0x0000000000387805 */ /* 0x000fe2000001ff00 */
[----:B------:R-:W-:Y:S01]  /*5bc0*/  IMAD R108, R87, R4, R108 ;  /* 0x00000004576c7224 */ /* 0x000fe200078e026c */
[----:B------:R-:W-:Y:S01]  /*5bd0*/  P2R R117, PR, RZ, 0x4 ;  /* 0x00000004ff757803 */ /* 0x000fe20000000000 */
[----:B------:R-:W-:Y:S02]  /*5be0*/  IMAD.IADD R72, R74, 0x1, R113 ;  /* 0x000000014a487824 */ /* 0x000fe400078e0271 */
[----:B------:R-:W-:Y:S01]  /*5bf0*/  IMAD.IADD R67, R105, 0x1, R73 ;  /* 0x0000000169437824 */ /* 0x000fe200078e0249 */
[----:B-1----:R-:W-:Y:S04]  /*5c00*/  SHF.L.U32 R2, R97, 0x1f, RZ ;  /* 0x0000001f61027819 */ /* 0x002fe800000006ff */
[----:B------:R1:W4:Y:S01]  /*5c10*/  SYNCS.PHASECHK.TRANS64.TRYWAIT P0, [R65+URZ+0xd0], R2 ;  /* 0x0000d002410075a7 */ /* 0x00032200080011ff */
[----:B--2---:R-:W-:Y:S01]  /*5c20*/  @P4 SEL R116, RZ, 0x1, !P1 ;  /* 0x00000001ff744807 */ /* 0x004fe20004800000 */
[----:B-1----:R-:W-:Y:S06]  /*5c30*/  @!P4 BRA `(.L_x_83) ;  /* 0x000000000068c947 */ /* 0x002fec0003800000 */
[----:B------:R-:W-:Y:S01]  /*5c40*/  ISETP.NE.AND P1, PT, R116, RZ, PT ;  /* 0x000000ff7400720c */ /* 0x000fe20003f25270 */
[----:B------:R-:W-:Y:S01]  /*5c50*/  BSSY B0, `(.L_x_84) ;  /* 0x000000d000007945 */ /* 0x000fe20003800000 */
[----:B------:R-:W-:Y:S02]  /*5c60*/  CS2R R58, SRZ ;  /* 0x00000000003a7805 */ /* 0x000fe4000001ff00 */
[----:B------:R-:W-:Y:S02]  /*5c70*/  CS2R R56, SRZ ;  /* 0x0000000000387805 */ /* 0x000fe4000001ff00 */
[----:B------:R-:W-:Y:S02]  /*5c80*/  CS2R R62, SRZ ;  /* 0x00000000003e7805 */ /* 0x000fe4000001ff00 */
[----:B------:R-:W-:Y:S02]  /*5c90*/  CS2R R60, SRZ ;  /* 0x00000000003c7805 */ /* 0x000fe4000001ff00 */
[----:B------:R-:W-:Y:S02]  /*5ca0*/  CS2R R70, SRZ ;  /* 0x0000000000467805 */ /* 0x000fe4000001ff00 */
[----:B------:R-:W-:Y:S02]  /*5cb0*/  CS2R R68, SRZ ;  /* 0x0000000000447805 */ /* 0x000fe4000001ff00 */
[----:B------:R-:W-:Y:S02]  /*5cc0*/  CS2R R78, SRZ ;  /* 0x00000000004e7805 */ /* 0x000fe4000001ff00 */
[----:B------:R-:W-:Y:S01]  /*5cd0*/  CS2R R76, SRZ ;  /* 0x00000000004c7805 */ /* 0x000fe2000001ff00 */
[----:B------:R-:W-:Y:S06]  /*5ce0*/  @P1 BRA `(.L_x_85) ;  /* 0x00000000000c1947 */ /* 0x000fec0003800000 */
[----:B------:R-:W-:Y:S04]  /*5cf0*/  SHF.L.U32 R3, R66, 0x1f, RZ ;  /* 0x0000001f42037819 */ /* 0x000fe800000006ff */
[----:B------:R-:W1:Y:S02]  /*5d00*/  SYNCS.PHASECHK.TRANS64.TRYWAIT P1, [R0+URZ+0x80], R3 ;  /* 0x00008003000075a7 */ /* 0x000e6400080211ff */
[----:B-1----:R-:W-:Y:S05]  /*5d10*/  @!P1 BRA `(.L_x_86) ;  /* 0x0000002400649947 */ /* 0x002fea0003800000 */
.L_x_85:
[----:B------:R-:W-:Y:S05]  /*5d20*/  BSYNC B0 ;  /* 0x0000000000007941 */ /* 0x000fea0003800000 */
.L_x_84:
[----:B------:R-:W-:Y:S01]  /*5d30*/  ISETP.NE.AND P1, PT, R117, RZ, PT ;  /* 0x000000ff7500720c */ /* 0x000fe20003f25270 */
[----:B------:R-:W-:Y:S11]  /*5d40*/  VIADD R115, R64, 0x1 ;  /* 0x0000000140737836 */ /* 0x000ff60000000000 */
[----:B------:R-:W-:Y:S01]  /*5d50*/  @!UPT UIADD3 URZ, UPT, UPT, URZ, URZ, URZ ;  /* 0x000000fffffff290 */ /* 0x000fe2000fffe0ff */
[----:B------:R2:W2:Y:S04]  /*5d60*/  @P1 LDS.128 R56, [R74] ;  /* 0x000000004a381984 */ /* 0x0004a80000000c00 */
[----:B------:R2:W2:Y:S04]  /*5d70*/  @P1 LDS.128 R60, [R73+0x10] ;  /* 0x00001000493c1984 */ /* 0x0004a80000000c00 */
[----:B------:R2:W2:Y:S04]  /*5d80*/  @P1 LDS.128 R68, [R72+0x20] ;  /* 0x0000200048441984 */ /* 0x0004a80000000c00 */
[----:B------:R2:W2:Y:S01]  /*5d90*/  @P1 LDS.128 R76, [R67+0x10] ;  /* 0x00001000434c1984 */ /* 0x0004a20000000c00 */
[C---:B------:R-:W-:Y:S04]  /*5da0*/  ISETP.NE.AND P1, PT, R115.reuse, 0x3, PT ;  /* 0x000000037300780c */ /* 0x040fe80003f25270 */
[----:B-1----:R-:W-:Y:S02]  /*5db0*/  SEL R0, RZ, 0x1, P1 ;  /* 0x00000001ff007807 */ /* 0x002fe40000800000 */
[----:B------:R-:W-:Y:S02]  /*5dc0*/  SEL R115, R115, RZ, P1 ;  /* 0x000000ff73737207 */ /* 0x000fe40000800000 */
[----:B------:R-:W-:Y:S02]  /*5dd0*/  LOP3.LUT R66, R66, R0, RZ, 0x3c, !PT ;  /* 0x0000000042427212 */ /* 0x000fe400078e3cff */
.L_x_83:
[----:B------:R-:W-:Y:S05]  /*5de0*/  BSYNC B1 ;  /* 0x0000000000017941 */ /* 0x000fea0003800000 */
.L_x_82:
[----:B------:R-:W-:Y:S04]  /*5df0*/  SHF.R.U32.HI R0, RZ, 0x15, R48 ;  /* 0x00000015ff007819 */ /* 0x000fe80000011630 */
[----:B------:R-:W-:Y:S01]  /*5e00*/  LOP3.LUT P1, RZ, R0, 0x3, R100, 0x48, !PT ;  /* 0x0000000300ff7812 */ /* 0x000fe20007824864 */
[----:B------:R-:W-:Y:S01]  /*5e10*/  @!UPT UIADD3 URZ, UPT, UPT, URZ, URZ, URZ ;  /* 0x000000fffffff290 */ /* 0x000fe2000fffe0ff */
[----:B----4-:R-:W-:Y:S11]  /*5e20*/  @P0 BRA `(.L_x_87) ;  /* 0x0000000000080947 */ /* 0x010ff60003800000 */
[----:B------:R-:W1:Y:S02]  /*5e30*/  SYNCS.PHASECHK.TRANS64.TRYWAIT P0, [R65+URZ+0xd0], R2 ;  /* 0x0000d002410075a7 */ /* 0x000e6400080011ff */
[----:B-1----:R-:W-:Y:S05]  /*5e40*/  @!P0 BRA `(.L_x_88) ;  /* 0x00000024002c8947 */ /* 0x002fea0003800000 */
.L_x_87:
[----:B------:R-:W-:Y:S05]  /*5e50*/  @!P1 BRA `(.L_x_89) ;  /* 0x0000000000409947 */ /* 0x000fea0003800000 */
[----:B------:R-:W4:Y:S01]  /*5e60*/  LDCU.64 UR8, c[0x4][0x70] ;  /* 0x01000e00ff0877ac */ /* 0x000f220008000a00 */
[----:B------:R-:W-:Y:S01]  /*5e70*/  MOV R3, 0x0 ;  /* 0x0000000000037802 */ /* 0x000fe20000000f00 */
[----:B------:R-:W-:Y:S02]  /*5e80*/  HFMA2 R12, -RZ, RZ, 0, 5.9604644775390625e-08 ;  /* 0x00000001ff0c7431 */ /* 0x000fe400000001ff */
[----:B------:R-:W-:Y:S02]  /*5e90*/  IMAD.MOV.U32 R8, RZ, RZ, 0x192 ;  /* 0x00000192ff087424 */ /* 0x000fe400078e00ff */
[----:B------:R-:W-:Y:S01]  /*5ea0*/  IMAD.MOV.U32 R13, RZ, RZ, RZ ;  /* 0x000000ffff0d7224 */ /* 0x000fe200078e00ff */
[----:B------:R-:W5:Y:S01]  /*5eb0*/  LDCU.64 UR6, c[0x4][0x78] ;  /* 0x01000f00ff0677ac */ /* 0x000f620008000a00 */
[----:B-1----:R-:W1:Y:S01]  /*5ec0*/  LDC.64 R2, c[0x4][R3] ;  /* 0x0100000003027b82 */ /* 0x002e620000000a00 */
[----:B------:R-:W3:Y:S01]  /*5ed0*/  LDCU.64 UR4, c[0x4][0x10] ;  /* 0x01000200ff0477ac */ /* 0x000ee20008000a00 */
[----:B----4-:R-:W-:Y:S01]  /*5ee0*/  MOV R5, UR9 ;  /* 0x0000000900057c02 */ /* 0x010fe20008000f00 */
[----:B------:R-:W-:Y:S01]  /*5ef0*/  IMAD.U32 R4, RZ, RZ, UR8 ;  /* 0x00000008ff047e24 */ /* 0x000fe2000f8e00ff */
[----:B-----5:R-:W-:Y:S01]  /*5f00*/  MOV R7, UR7 ;  /* 0x0000000700077c02 */ /* 0x020fe20008000f00 */
[----:B------:R-:W-:Y:S01]  /*5f10*/  IMAD.U32 R6, RZ, RZ, UR6 ;  /* 0x00000006ff067e24 */ /* 0x000fe2000f8e00ff */
[----:B---3--:R-:W-:Y:S01]  /*5f20*/  MOV R11, UR5 ;  /* 0x00000005000b7c02 */ /* 0x008fe20008000f00 */
[----:B------:R-:W-:Y:S02]  /*5f30*/  IMAD.U32 R10, RZ, RZ, UR4 ;  /* 0x00000004ff0a7e24 */ /* 0x000fe4000f8e00ff */
[----:B------:R-:W-:Y:S07]  /*5f40*/  LEPC R20, `(.L_x_89) ;  /* 0x000000001014794e */ /* 0x000fee0000000000 */
[----:B-12---:R-:W-:Y:S05]  /*5f50*/  CALL.ABS.NOINC R2 ;  /* 0x0000000002007343 */ /* 0x006fea0003c00000 */
.L_x_89:
[----:B--2---:R-:W-:Y:S01]  /*5f60*/  SHF.L.U32 R50, R56, 0x10, RZ ;  /* 0x0000001038327819 */ /* 0x004fe200000006ff */
[----:B------:R-:W-:Y:S05]  /*5f70*/  WARPSYNC.ALL ;  /* 0x0000000000007948 */ /* 0x000fea0003800000 */
[----:B------:R-:W-:Y:S01]  /*5f80*/  R2UR UR4, R48 ;  /* 0x00000000300472ca */ /* 0x000fe200000e0000 */
[----:B------:R-:W-:Y:S01]  /*5f90*/  BSSY.RECONVERGENT B0, `(.L_x_90) ;  /* 0x0000088000007945 */ /* 0x000fe20003800200 */
[----:B------:R-:W-:Y:S02]  /*5fa0*/  LOP3.LUT R51, R56, 0xffff0000, RZ, 0xc0, !PT ;  /* 0xffff000038337812 */ /* 0x000fe400078ec0ff */
[----:B------:R-:W-:Y:S02]  /*5fb0*/  SHF.L.U32 R52, R57, 0x10, RZ ;  /* 0x0000001039347819 */ /* 0x000fe400000006ff */
[----:B------:R-:W-:Y:S07]  /*5fc0*/  ISETP.NE.AND P0, PT, R99, RZ, PT ;  /* 0x000000ff6300720c */ /* 0x000fee0003f05270 */
[----:B------:R-:W3:Y:S02]  /*5fd0*/  LDTM.x32 R4, tmem[UR4] ;  /* 0x00000004000479ee */ /* 0x000ee400082c0000 */
[C---:B---3--:R-:W-:Y:S01]  /*5fe0*/  FMUL R0, R47.reuse, R4 ;  /* 0x000000042f007220 */ /* 0x048fe20000400000 */
[C---:B-1----:R-:W-:Y:S01]  /*5ff0*/  FMUL R2, R47.reuse, R5 ;  /* 0x000000052f027220 */ /* 0x042fe20000400000 */
[C---:B------:R-:W-:Y:S01]  /*6000*/  FMUL R4, R47.reuse, R8 ;  /* 0x000000082f047220 */ /* 0x040fe20000400000 */
[C---:B------:R-:W-:Y:S01]  /*6010*/  FMUL R3, R47.reuse, R6 ;  /* 0x000000062f037220 */ /* 0x040fe20000400000 */
[C---:B------:R-:W-:Y:S01]  /*6020*/  FMUL R5, R47.reuse, R9 ;  /* 0x000000092f057220 */ /* 0x040fe20000400000 */
[C---:B------:R-:W-:Y:S01]  /*6030*/  FMUL R8, R47.reuse, R12 ;  /* 0x0000000c2f087220 */ /* 0x040fe20000400000 */
[C---:B------:R-:W-:Y:S01]  /*6040*/  FMUL R6, R47.reuse, R10 ;  /* 0x0000000a2f067220 */ /* 0x040fe20000400000 */
[C---:B------:R-:W-:Y:S01]  /*6050*/  FMUL R9, R47.reuse, R13 ;  /* 0x0000000d2f097220 */ /* 0x040fe20000400000 */
[----:B------:R-:W-:Y:S01]  /*6060*/  FMUL R12, R47, R16 ;  /* 0x000000102f0c7220 */ /* 0x000fe20000400000 */
[----:B------:R-:W-:Y:S01]  /*6070*/  FFMA R0, R49, R50, R0 ;  /* 0x0000003231007223 */ /* 0x000fe20000000000 */
[C---:B------:R-:W-:Y:S01]  /*6080*/  FMUL R10, R47.reuse, R14 ;  /* 0x0000000e2f0a7220 */ /* 0x040fe20000400000 */
[C---:B------:R-:W-:Y:S01]  /*6090*/  FMUL R13, R47.reuse, R17 ;  /* 0x000000112f0d7220 */ /* 0x040fe20000400000 */
[----:B------:R-:W-:Y:S01]  /*60a0*/  FMUL R16, R47, R20 ;  /* 0x000000142f107220 */ /* 0x000fe20000400000 */
[----:B------:R-:W-:Y:S01]  /*60b0*/  FFMA R2, R49, R51, R2 ;  /* 0x0000003331027223 */ /* 0x000fe20000000002 */
[C---:B------:R-:W-:Y:S01]  /*60c0*/  FMUL R14, R47.reuse, R18 ;  /* 0x000000122f0e7220 */ /* 0x040fe20000400000 */
[C---:B------:R-:W-:Y:S01]  /*60d0*/  FMUL R17, R47.reuse, R21 ;  /* 0x000000152f117220 */ /* 0x040fe20000400000 */
[C---:B------:R-:W-:Y:S01]  /*60e0*/  FMUL R20, R47.reuse, R24 ;  /* 0x000000182f147220 */ /* 0x040fe20000400000 */
[C---:B------:R-:W-:Y:S01]  /*60f0*/  FMUL R18, R47.reuse, R22 ;  /* 0x000000162f127220 */ /* 0x040fe20000400000 */
[C---:B------:R-:W-:Y:S01]  /*6100*/  FMUL R21, R47.reuse, R25 ;  /* 0x000000192f157220 */ /* 0x040fe20000400000 */
[C---:B------:R-:W-:Y:S01]  /*6110*/  FMUL R24, R47.reuse, R28 ;  /* 0x0000001c2f187220 */ /* 0x040fe20000400000 */
[C---:B------:R-:W-:Y:S01]  /*6120*/  FMUL R22, R47.reuse, R26 ;  /* 0x0000001a2f167220 */ /* 0x040fe20000400000 */
[C---:B------:R-:W-:Y:S01]  /*6130*/  FMUL R25, R47.reuse, R29 ;  /* 0x0000001d2f197220 */ /* 0x040fe20000400000 */
[----:B------:R-:W-:Y:S01]  /*6140*/  FMUL R28, R47, R32 ;  /* 0x000000202f1c7220 */ /* 0x000fe20000400000 */
[----:B------:R-:W-:Y:S01]  /*6150*/  LOP3.LUT R32, R57, 0xffff0000, RZ, 0xc0, !PT ;  /* 0xffff000039207812 */ /* 0x000fe200078ec0ff */
[C---:B------:R-:W-:Y:S01]  /*6160*/  FMUL R26, R47.reuse, R30 ;  /* 0x0000001e2f1a7220 */ /* 0x040fe20000400000 */
[----:B------:R-:W-:Y:S01]  /*6170*/  FMUL R29, R47, R33 ;  /* 0x000000212f1d7220 */ /* 0x000fe20000400000 */
[----:B------:R-:W-:Y:S01]  /*6180*/  SHF.L.U32 R33, R58, 0x10, RZ ;  /* 0x000000103a217819 */ /* 0x000fe200000006ff */
[----:B------:R-:W-:Y:S01]  /*6190*/  FFMA R3, R49, R52, R3 ;  /* 0x0000003431037223 */ /* 0x000fe20000000003 */
[----:B------:R-:W-:Y:S01]  /*61a0*/  F2FP.BF16.F32.PACK_AB R52, R2, R0 ;  /* 0x000000000234723e */ /* 0x000fe200000010ff */
[----:B------:R-:W-:Y:S01]  /*61b0*/  FMUL R7, R47, R7 ;  /* 0x000000072f077220 */ /* 0x000fe20000400000 */
[----:B------:R-:W-:Y:S01]  /*61c0*/  SHF.L.U32 R0, R59, 0x10, RZ ;  /* 0x000000103b007819 */ /* 0x000fe200000006ff */
[----:B------:R-:W-:Y:S01]  /*61d0*/  FMUL R30, R47, R34 ;  /* 0x000000222f1e7220 */ /* 0x000fe20000400000 */
[----:B------:R-:W-:Y:S01]  /*61e0*/  LOP3.LUT R34, R58, 0xffff0000, RZ, 0xc0, !PT ;  /* 0xffff00003a227812 */ /* 0x000fe200078ec0ff */
[----:B------:R-:W-:Y:S01]  /*61f0*/  FFMA R7, R49, R32, R7 ;  /* 0x0000002031077223 */ /* 0x000fe20000000007 */
[----:B------:R-:W-:Y:S01]  /*6200*/  LOP3.LUT R2, R59, 0xffff0000, RZ, 0xc0, !PT ;  /* 0xffff00003b027812 */ /* 0x000fe200078ec0ff */
[----:B------:R-:W-:Y:S01]  /*6210*/  FFMA R4, R49, R33, R4 ;  /* 0x0000002131047223 */ /* 0x000fe20000000004 */
[----:B------:R-:W-:Y:S01]  /*6220*/  FMUL R11, R47, R11 ;  /* 0x0000000b2f0b7220 */ /* 0x000fe20000400000 */
[----:B------:R-:W-:Y:S01]  /*6230*/  FFMA R5, R49, R34, R5 ;  /* 0x0000002231057223 */ /* 0x000fe20000000005 */
[----:B------:R-:W-:Y:S01]  /*6240*/  F2FP.BF16.F32.PACK_AB R53, R7, R3 ;  /* 0x000000030735723e */ /* 0x000fe200000010ff */
[C---:B------:R-:W-:Y:S01]  /*6250*/  FFMA R6, R49.reuse, R0, R6 ;  /* 0x0000000031067223 */ /* 0x040fe20000000006 */
[C---:B------:R-:W-:Y:S01]  /*6260*/  SHF.L.U32 R0, R60.reuse, 0x10, RZ ;  /* 0x000000103c007819 */ /* 0x040fe200000006ff */
[----:B------:R-:W-:Y:S01]  /*6270*/  FFMA R11, R49, R2, R11 ;  /* 0x00000002310b7223 */ /* 0x000fe2000000000b */
[----:B------:R-:W-:Y:S01]  /*6280*/  LOP3.LUT R2, R60, 0xffff0000, RZ, 0xc0, !PT ;  /* 0xffff00003c027812 */ /* 0x000fe200078ec0ff */
[----:B------:R-:W-:Y:S01]  /*6290*/  FMUL R15, R47, R15 ;  /* 0x0000000f2f0f7220 */ /* 0x000fe20000400000 */
[----:B------:R-:W-:Y:S01]  /*62a0*/  SHF.L.U32 R3, R61, 0x10, RZ ;  /* 0x000000103d037819 */ /* 0x000fe200000006ff */
[----:B------:R-:W-:Y:S01]  /*62b0*/  FFMA R8, R49, R0, R8 ;  /* 0x0000000031087223 */ /* 0x000fe20000000008 */
[----:B------:R-:W-:Y:S01]  /*62c0*/  LOP3.LUT R0, R61, 0xffff0000, RZ, 0xc0, !PT ;  /* 0xffff00003d007812 */ /* 0x000fe200078ec0ff */
[C---:B------:R-:W-:Y:S01]  /*62d0*/  FFMA R9, R49.reuse, R2, R9 ;  /* 0x0000000231097223 */ /* 0x040fe20000000009 */
[C---:B------:R-:W-:Y:S01]  /*62e0*/  SHF.L.U32 R2, R62.reuse, 0x10, RZ ;  /* 0x000000103e027819 */ /* 0x040fe200000006ff */
[----:B------:R-:W-:Y:S01]  /*62f0*/  FFMA R10, R49, R3, R10 ;  /* 0x00000003310a7223 */ /* 0x000fe2000000000a */
[----:B------:R-:W-:Y:S01]  /*6300*/  SHF.L.U32 R3, R63, 0x10, RZ ;  /* 0x000000103f037819 */ /* 0x000fe200000006ff */
[C---:B------:R-:W-:Y:S01]  /*6310*/  FFMA R15, R49.reuse, R0, R15 ;  /* 0x00000000310f7223 */ /* 0x040fe2000000000f */
[----:B------:R-:W-:Y:S01]  /*6320*/  LOP3.LUT R0, R62, 0xffff0000, RZ, 0xc0, !PT ;  /* 0xffff00003e007812 */ /* 0x000fe200078ec0ff */
[----:B------:R-:W-:Y:S01]  /*6330*/  FFMA R12, R49, R2, R12 ;  /* 0x00000002310c7223 */ /* 0x000fe2000000000c */
[C---:B------:R-:W-:Y:S01]  /*6340*/  SHF.L.U32 R2, R68.reuse, 0x10, RZ ;  /* 0x0000001044027819 */ /* 0x040fe200000006ff */
[----:B------:R-:W-:Y:S01]  /*6350*/  FMUL R19, R47, R19 ;  /* 0x000000132f137220 */ /* 0x000fe20000400000 */
[----:B------:R-:W-:Y:S01]  /*6360*/  F2FP.BF16.F32.PACK_AB R54, R5, R4 ;  /* 0x000000040536723e */ /* 0x000fe200000010ff */
[----:B------:R-:W-:Y:S01]  /*6370*/  FFMA R13, R49, R0, R13 ;  /* 0x00000000310d7223 */ /* 0x000fe2000000000d */
[----:B------:R-:W-:Y:S01]  /*6380*/  LOP3.LUT R0, R63, 0xffff0000, RZ, 0xc0, !PT ;  /* 0xffff00003f007812 */ /* 0x000fe200078ec0ff */
[----:B------:R-:W-:Y:S01]  /*6390*/  FFMA R14, R49, R3, R14 ;  /* 0x00000003310e7223 */ /* 0x000fe2000000000e */
[----:B------:R-:W-:Y:S01]  /*63a0*/  LOP3.LUT R3, R68, 0xffff0000, RZ, 0xc0, !PT ;  /* 0xffff000044037812 */ /* 0x000fe200078ec0ff */
[----:B------:R-:W-:Y:S01]  /*63b0*/  FMUL R23, R47, R23 ;  /* 0x000000172f177220 */ /* 0x000fe20000400000 */
[----:B------:R-:W-:Y:S01]  /*63c0*/  F2FP.BF16.F32.PACK_AB R55, R11, R6 ;  /* 0x000000060b37723e */ /* 0x000fe200000010ff */
[----:B------:R-:W-:Y:S01]  /*63d0*/  FFMA R19, R49, R0, R19 ;  /* 0x0000000031137223 */ /* 0x000fe20000000013 */
[----:B------:R-:W-:Y:S01]  /*63e0*/  SHF.L.U32 R0, R69, 0x10, RZ ;  /* 0x0000001045007819 */ /* 0x000fe200000006ff */
[----:B------:R-:W-:Y:S01]  /*63f0*/  FFMA R16, R49, R2, R16 ;  /* 0x0000000231107223 */ /* 0x000fe20000000010 */
[----:B------:R-:W-:Y:S01]  /*6400*/  LOP3.LUT R2, R69, 0xffff0000, RZ, 0xc0, !PT ;  /* 0xffff000045027812 */ /* 0x000fe200078ec0ff */
[----:B------:R-:W-:Y:S01]  /*6410*/  FFMA R17, R49, R3, R17 ;  /* 0x0000000331117223 */ /* 0x000fe20000000011 */
[----:B------:R-:W-:Y:S01]  /*6420*/  SHF.L.U32 R3, R71, 0x10, RZ ;  /* 0x0000001047037819 */ /* 0x000fe200000006ff */
[C---:B------:R-:W-:Y:S01]  /*6430*/  FFMA R18, R49.reuse, R0, R18 ;  /* 0x0000000031127223 */ /* 0x040fe20000000012 */
[C---:B------:R-:W-:Y:S01]  /*6440*/  SHF.L.U32 R0, R70.reuse, 0x10, RZ ;  /* 0x0000001046007819 */ /* 0x040fe200000006ff */
[----:B------:R-:W-:Y:S01]  /*6450*/  FFMA R23, R49, R2, R23 ;  /* 0x0000000231177223 */ /* 0x000fe20000000017 */
[----:B------:R-:W-:Y:S01]  /*6460*/  LOP3.LUT R2, R70, 0xffff0000, RZ, 0xc0, !PT ;  /* 0xffff000046027812 */ /* 0x000fe200078ec0ff */
[----:B------:R1:W-:Y:S01]  /*6470*/  STS.128 [R74], R52 ;  /* 0x000000344a007388 */ /* 0x0003e20000000c00 */
[----:B------:R-:W-:Y:S01]  /*6480*/  F2FP.BF16.F32.PACK_AB R8, R9, R8 ;  /* 0x000000080908723e */ /* 0x000fe200000010ff */
[----:B------:R-:W-:Y:S01]  /*6490*/  FFMA R20, R49, R0, R20 ;  /* 0x0000000031147223 */ /* 0x000fe20000000014 */
[----:B------:R-:W-:Y:S01]  /*64a0*/  LOP3.LUT R0, R71, 0xffff0000, RZ, 0xc0, !PT ;  /* 0xffff000047007812 */ /* 0x000fe200078ec0ff */
[----:B------:R-:W-:Y:S01]  /*64b0*/  FMUL R27, R47, R27 ;  /* 0x0000001b2f1b7220 */ /* 0x000fe20000400000 */
[----:B------:R-:W-:Y:S01]  /*64c0*/  F2FP.BF16.F32.PACK_AB R9, R15, R10 ;  /* 0x0000000a0f09723e */ /* 0x000fe200000010ff */
[C---:B------:R-:W-:Y:S01]  /*64d0*/  FFMA R21, R49.reuse, R2, R21 ;  /* 0x0000000231157223 */ /* 0x040fe20000000015 */
[C---:B------:R-:W-:Y:S01]  /*64e0*/  SHF.L.U32 R2, R76.reuse, 0x10, RZ ;  /* 0x000000104c027819 */ /* 0x040fe200000006ff */
[C---:B------:R-:W-:Y:S01]  /*64f0*/  FFMA R22, R49.reuse, R3, R22 ;  /* 0x0000000331167223 */ /* 0x040fe20000000016 */
[----:B------:R-:W-:Y:S01]  /*6500*/  FFMA R27, R49, R0, R27 ;  /* 0x00000000311b7223 */ /* 0x000fe2000000001b */
[----:B------:R-:W-:Y:S01]  /*6510*/  LOP3.LUT R0, R76, 0xffff0000, RZ, 0xc0, !PT ;  /* 0xffff00004c007812 */ /* 0x000fe200078ec0ff */
[----:B------:R-:W-:Y:S01]  /*6520*/  FMUL R31, R47, R31 ;  /* 0x0000001f2f1f7220 */ /* 0x000fe20000400000 */
[----:B------:R-:W-:Y:S01]  /*6530*/  SHF.L.U32 R3, R77, 0x10, RZ ;  /* 0x000000104d037819 */ /* 0x000fe200000006ff */
[----:B------:R-:W-:Y:S01]  /*6540*/  FFMA R24, R49, R2, R24 ;  /* 0x0000000231187223 */ /* 0x000fe20000000018 */
[----:B------:R-:W-:Y:S01]  /*6550*/  F2FP.BF16.F32.PACK_AB R10, R13, R12 ;  /* 0x0000000c0d0a723e */ /* 0x000fe200000010ff */
[----:B------:R-:W-:Y:S01]  /*6560*/  FFMA R25, R49, R0, R25 ;  /* 0x0000000031197223 */ /* 0x000fe20000000019 */
[----:B------:R-:W-:Y:S01]  /*6570*/  F2FP.BF16.F32.PACK_AB R11, R19, R14 ;  /* 0x0000000e130b723e */ /* 0x000fe200000010ff */
[----:B------:R-:W-:Y:S01]  /*6580*/  FFMA R26, R49, R3, R26 ;  /* 0x00000003311a7223 */ /* 0x000fe2000000001a */
[----:B------:R-:W-:Y:S01]  /*6590*/  LOP3.LUT R0, R77, 0xffff0000, RZ, 0xc0, !PT ;  /* 0xffff00004d007812 */ /* 0x000fe200078ec0ff */
[----:B------:R-:W-:Y:S01]  /*65a0*/  FMUL R35, R47, R35 ;  /* 0x000000232f237220 */ /* 0x000fe20000400000 */
[C---:B------:R-:W-:Y:S01]  /*65b0*/  SHF.L.U32 R2, R78.reuse, 0x10, RZ ;  /* 0x000000104e027819 */ /* 0x040fe200000006ff */
[----:B------:R1:W-:Y:S01]  /*65c0*/  STS.128 [R73+0x10], R8 ;  /* 0x0000100849007388 */ /* 0x0003e20000000c00 */
[----:B------:R-:W-:Y:S01]  /*65d0*/  LOP3.LUT R3, R78, 0xffff0000, RZ, 0xc0, !PT ;  /* 0xffff00004e037812 */ /* 0x000fe200078ec0ff */
[----:B------:R-:W-:Y:S01]  /*65e0*/  FFMA R31, R49, R0, R31 ;  /* 0x00000000311f7223 */ /* 0x000fe2000000001f */
[----:B------:R-:W-:Y:S01]  /*65f0*/  SHF.L.U32 R4, R79, 0x10, RZ ;  /* 0x000000104f047819 */ /* 0x000fe200000006ff */
[----:B------:R-:W-:Y:S01]  /*6600*/  FFMA R28, R49, R2, R28 ;  /* 0x00000002311c7223 */ /* 0x000fe2000000001c */
[----:B------:R-:W-:Y:S01]  /*6610*/  F2FP.BF16.F32.PACK_AB R16, R17, R16 ;  /* 0x000000101110723e */ /* 0x000fe200000010ff */
[----:B------:R-:W-:Y:S01]  /*6620*/  FFMA R29, R49, R3, R29 ;  /* 0x00000003311d7223 */ /* 0x000fe2000000001d */
[----:B------:R-:W-:Y:S01]  /*6630*/  LOP3.LUT R5, R79, 0xffff0000, RZ, 0xc0, !PT ;  /* 0xffff00004f057812 */ /* 0x000fe200078ec0ff */
[----:B------:R-:W-:Y:S01]  /*6640*/  FFMA R30, R49, R4, R30 ;  /* 0x00000004311e7223 */ /* 0x000fe2000000001e */
[----:B------:R-:W-:Y:S02]  /*6650*/  F2FP.BF16.F32.PACK_AB R17, R23, R18 ;  /* 0x000000121711723e */ /* 0x000fe400000010ff */
[----:B------:R-:W-:Y:S01]  /*6660*/  F2FP.BF16.F32.PACK_AB R18, R21, R20 ;  /* 0x000000141512723e */ /* 0x000fe200000010ff */
[----:B------:R-:W-:Y:S01]  /*6670*/  FFMA R35, R49, R5, R35 ;  /* 0x0000000531237223 */ /* 0x000fe20000000023 */
[----:B------:R-:W-:Y:S02]  /*6680*/  F2FP.BF16.F32.PACK_AB R19, R27, R22 ;  /* 0x000000161b13723e */ /* 0x000fe400000010ff */
[----:B------:R-:W-:Y:S02]  /*6690*/  F2FP.BF16.F32.PACK_AB R24, R25, R24 ;  /* 0x000000181918723e */ /* 0x000fe400000010ff */
[----:B------:R-:W-:Y:S01]  /*66a0*/  F2FP.BF16.F32.PACK_AB R25, R31, R26 ;  /* 0x0000001a1f19723e */ /* 0x000fe200000010ff */
[----:B------:R1:W-:Y:S01]  /*66b0*/  STS.128 [R72+0x20], R16 ;  /* 0x0000201048007388 */ /* 0x0003e20000000c00 */
[----:B------:R-:W-:Y:S02]  /*66c0*/  F2FP.BF16.F32.PACK_AB R26, R29, R28 ;  /* 0x0000001c1d1a723e */ /* 0x000fe400000010ff */
[----:B------:R-:W-:Y:S02]  /*66d0*/  F2FP.BF16.F32.PACK_AB R27, R35, R30 ;  /* 0x0000001e231b723e */ /* 0x000fe400000010ff */
[----:B------:R-:W-:Y:S03]  /*66e0*/  IADD3 R0, PT, PT, R64, 0x1, RZ ;  /* 0x0000000140007810 */ /* 0x000fe60007ffe0ff */
[----:B------:R1:W-:Y:S01]  /*66f0*/  STS.128 [R67+0x10], R24 ;  /* 0x0000101843007388 */ /* 0x0003e20000000c00 */
[----:B------:R-:W-:Y:S01]  /*6700*/  @!PT LDS RZ, [RZ] ;  /* 0x00000000fffff984 */ /* 0x000fe20000000800 */
[----:B------:R-:W-:Y:S01]  /*6710*/  @!PT LDS RZ, [RZ] ;  /* 0x00000000fffff984 */ /* 0x000fe20000000800 */
[----:B------:R-:W-:Y:S01]  /*6720*/  @!PT LDS RZ, [RZ] ;  /* 0x00000000fffff984 */ /* 0x000fe20000000800 */
[----:B------:R-:W-:Y:S01]  /*6730*/  @!PT LDS RZ, [RZ] ;  /* 0x00000000fffff984 */ /* 0x000fe20000000800 */
[----:B------:R2:W-:Y:S07]  /*6740*/  MEMBAR.ALL.CTA ;  /* 0x0000000000007992 */ /* 0x0005ee0000008000 */
[----:B--2---:R-:W2:Y:S02]  /*6750*/  FENCE.VIEW.ASYNC.S ;  /* 0x00000000000073c6 */ /* 0x004ea40000000000 */
[----:B--2---:R-:W-:Y:S06]  /*6760*/  BAR.SYNC.DEFER_BLOCKING 0x1, 0x80 ;  /* 0x0042000000007b1d */ /* 0x004fec0000010000 */
[----:B------:R-:W-:Y:S05]  /*6770*/  @P0 BRA `(.L_x_91) ;  /* 0x0000000000240947 */ /* 0x000fea0003800000 */
[----:B------:R-:W-:Y:S01]  /*6780*/  R2UR UR4, R75 ;  /* 0x000000004b0472ca */ /* 0x000fe200000e0000 */
[----:B------:R-:W-:Y:S01]  /*6790*/  UIADD3 UR6, UP0, UPT, UR56, 0x680, URZ ;  /* 0x0000068038067890 */ /* 0x000fe2000ff1e0ff */
[----:B------:R-:W-:Y:S02]  /*67a0*/  R2UR UR42, R110 ;  /* 0x000000006e2a72ca */ /* 0x000fe400000e0000 */
[----:B------:R-:W-:Y:S01]  /*67b0*/  R2UR UR43, R108 ;  /* 0x000000006c2b72ca */ /* 0x000fe200000e0000 */
[----:B------:R-:W-:Y:S01]  /*67c0*/  UIADD3.X UR7, UPT, UPT, URZ, UR57, URZ, UP0, !UPT ;  /* 0x00000039ff077290 */ /* 0x000fe200087fe4ff */
[----:B------:R-:W-:Y:S07]  /*67d0*/  R2UR UR44, R109 ;  /* 0x000000006d2c72ca */ /* 0x000fee00000e0000 */
[----:B------:R-:W-:Y:S09]  /*67e0*/  UIADD3 UR40, UPT, UPT, UR52, 0x200, UR4 ;  /* 0x0000020034287890 */ /* 0x000ff2000fffe004 */
[----:B------:R2:W-:Y:S02]  /*67f0*/  UTMASTG.4D.IM2COL [UR40], [UR6] ;  /* 0x00000028060073b5 */ /* 0x0005e40008058000 */
[----:B--2---:R0:W-:Y:S02]  /*6800*/  UTMACMDFLUSH ;  /* 0x00000000000079b7 */ /* 0x0041e40000000000 */
.L_x_91:
[----:B------:R-:W-:Y:S05]  /*6810*/  BSYNC.RECONVERGENT B0 ;  /* 0x0000000000007941 */ /* 0x000fea0003800200 */
.L_x_90:
[----:B------:R-:W-:Y:S01]  /*6820*/  R2UR UR40, R0 ;  /* 0x00000000002872ca */ /* 0x000fe200000e0000 */
[----:B------:R-:W-:Y:S11]  /*6830*/  BSSY.RECONVERGENT B0, `(.L_x_92) ;  /* 0x0000006000007945 */ /* 0x000ff60003800200 */
[----:B------:R-:W-:Y:S01]  /*6840*/  @!UPT UIADD3 URZ, UPT, UPT, URZ, URZ, URZ ;  /* 0x000000fffffff290 */ /* 0x000fe2000fffe0ff */
[----:B------:R-:W-:Y:S04]  /*6850*/  UISETP.NE.AND UP0, UPT, UR40, 0x3, UPT ;  /* 0x000000032800788c */ /* 0x000fe8000bf05270 */
[----:B------:R-:W-:Y:S01]  /*6860*/  USEL UR42, UR40, URZ, UP0 ;  /* 0x000000ff282a7287 */ /* 0x000fe20008000000 */
[----:B------:R-:W-:Y:S11]  /*6870*/  @P0 BRA `(.L_x_93) ;  /* 0x0000000000040947 */ /* 0x000ff60003800000 */
[----:B------:R-:W-:Y:S04]  /*6880*/  DEPBAR.LE SB0, 0x1 ;  /* 0x000080400000791a */ /* 0x000fe80000000000 */
.L_x_93:
[----:B------:R-:W-:Y:S05]  /*6890*/  BSYNC.RECONVERGENT B0 ;  /* 0x0000000000007941 */ /* 0x000fea0003800200 */
.L_x_92:
[----:B------:R-:W-:Y:S01]  /*68a0*/  BAR.SYNC.DEFER_BLOCKING 0x1, 0x80 ;  /* 0x0042000000007b1d */ /* 0x000fe20000010000 */
[----:B------:R-:W-:Y:S01]  /*68b0*/  ISETP.NE.AND P1, PT, R112, RZ, PT ;  /* 0x000000ff7000720c */ /* 0x000fe20003f25270 */
[----:B------:R-:W-:Y:S01]  /*68c0*/  UISETP.NE.AND UP0, UPT, UR54, URZ, UPT ;  /* 0x000000ff3600728c */ /* 0x000fe2000bf05270 */
[----:B------:R-:W-:Y:S11]  /*68d0*/  LEA R3, R115, UR52, 0x3 ;  /* 0x0000003473037c11 */ /* 0x000ff6000f8e18ff */
[----:B------:R-:W-:Y:S01]  /*68e0*/  @P1 SHF.L.U32 R4, R66, 0x1f, RZ ;  /* 0x0000001f42041819 */ /* 0x000fe200000006ff */
[----:B------:R-:W-:Y:S06]  /*68f0*/  BRA.U !UP0, `(.L_x_94) ;  /* 0x0000000108287547 */ /* 0x000fec000b800000 */
[----:B------:R-:W2:Y:S01]  /*6900*/  S2R R0, SR_CgaCtaId ;  /* 0x0000000000007919 */ /* 0x000ea20000008800 */
[----:B------:R-:W-:Y:S05]  /*6910*/  IMAD.U32 R2, RZ, RZ, UR53 ;  /* 0x00000035ff027e24 */ /* 0x000fea000f8e00ff */
[C---:B------:R-:W-:Y:S01]  /*6920*/  @P1 LEA R5, R2.reuse, UR52, 0x3 ;  /* 0x0000003402051c11 */ /* 0x040fe2000f8e18ff */
[----:B------:R-:W-:Y:S04]  /*6930*/  VIADD R2, R2, 0x1 ;  /* 0x0000000102027836 */ /* 0x000fe80000000000 */
[----:B------:R-:W-:Y:S01]  /*6940*/  @P1 VIADD R5, R5, 0x98 ;  /* 0x0000009805051836 */ /* 0x000fe20000000000 */
[C---:B------:R-:W-:Y:S04]  /*6950*/  ISETP.NE.AND P0, PT, R2.reuse, 0x3, PT ;  /* 0x000000030200780c */ /* 0x040fe80003f05270 */
[----:B------:R-:W-:Y:S04]  /*6960*/  SEL R2, R2, RZ, P0 ;  /* 0x000000ff02027207 */ /* 0x000fe80000000000 */
[----:B------:R-:W-:Y:S02]  /*6970*/  R2UR UR53, R2 ;  /* 0x00000000023572ca */ /* 0x000fe400000e0000 */
[----:B--2---:R-:W-:Y:S04]  /*6980*/  @P1 PRMT R0, R0, 0x654, R5 ;  /* 0x0000065400001816 */ /* 0x004fe80000000005 */
[----:B------:R2:W-:Y:S09]  /*6990*/  @P1 SYNCS.ARRIVE.TRANS64.RED.A1T0 RZ, [R0+URZ], RZ ;  /* 0x000000ff00ff19a7 */ /* 0x0005f200081004ff */
.L_x_94:
[----:B------:R-:W3:Y:S01]  /*69a0*/  @P1 SYNCS.PHASECHK.TRANS64.TRYWAIT P0, [R3+URZ+0x80], R4 ;  /* 0x00008004030015a7 */ /* 0x000ee200080011ff */
[----:B------:R-:W-:Y:S01]  /*69b0*/  BSSY B1, `(.L_x_95) ;  /* 0x0000015000017945 */ /* 0x000fe20003800000 */
[----:B---3--:R-:W-:Y:S03]  /*69c0*/  @P1 SEL R116, RZ, 0x1, !P0 ;  /* 0x00000001ff741807 */ /* 0x008fe60004000000 */
[----:B------:R-:W-:Y:S05]  /*69d0*/  @!P1 BRA `(.L_x_96) ;  /* 0x0000000000489947 */ /* 0x000fea0003800000 */
[----:B------:R-:W-:Y:S01]  /*69e0*/  ISETP.NE.AND P1, PT, R117, RZ, PT ;  /* 0x000000ff7500720c */ /* 0x000fe20003f25270 */
[----:B------:R-:W-:Y:S01]  /*69f0*/  BSSY B0, `(.L_x_97) ;  /* 0x000000a000007945 */ /* 0x000fe20003800000 */
[----:B------:R-:W-:Y:S11]  /*6a00*/  ISETP.NE.AND P0, PT, R116, RZ, PT ;  /* 0x000000ff7400720c */ /* 0x000ff60003f05270 */
[----:B------:R-:W-:Y:S04]  /*6a10*/  @P1 IMAD R115, R115, 0x2000, R106 ;  /* 0x0000200073731824 */ /* 0x000fe800078e026a */
[----:B------:R-:W-:Y:S01]  /*6a20*/  @P1 IMAD.IADD R4, R114, 0x1, R115 ;  /* 0x0000000172041824 */ /* 0x000fe200078e0273 */
[----:B------:R-:W-:Y:S03]  /*6a30*/  @P1 IADD3 R2, PT, PT, R113, R115, RZ ;  /* 0x0000007371021210 */ /* 0x000fe60007ffe0ff */
[----:B--2---:R-:W-:Y:S01]  /*6a40*/  @P1 IMAD.IADD R0, R105, 0x1, R4 ;  /* 0x0000000169001824 */ /* 0x004fe200078e0204 */
[----:B------:R-:W-:Y:S06]  /*6a50*/  @P0 BRA `(.L_x_98) ;  /* 0x00000000000c0947 */ /* 0x000fec0003800000 */
[----:B------:R-:W-:Y:S04]  /*6a60*/  SHF.L.U32 R66, R66, 0x1f, RZ ;  /* 0x0000001f42427819 */ /* 0x000fe800000006ff */
[----:B------:R-:W2:Y:S02]  /*6a70*/  SYNCS.PHASECHK.TRANS64.TRYWAIT P0, [R3+URZ+0x80], R66 ;  /* 0x00008042030075a7 */ /* 0x000ea400080011ff */
[----:B--2---:R-:W-:Y:S05]  /*6a80*/  @!P0 BRA `(.L_x_99) ;  /* 0x0000001800308947 */ /* 0x004fea0003800000 */
.L_x_98:
[----:B------:R-:W-:Y:S05]  /*6a90*/  BSYNC B0 ;  /* 0x0000000000007941 */ /* 0x000fea0003800000 */
.L_x_97:
[----:B------:R-:W-:Y:S11]  /*6aa0*/  ISETP.NE.AND P0, PT, R117, RZ, PT ;  /* 0x000000ff7500720c */ /* 0x000ff60003f05270 */
[----:B------:R-:W-:Y:S02]  /*6ab0*/  @!UPT UIADD3 URZ, UPT, UPT, URZ, URZ, URZ ;  /* 0x000000fffffff290 */ /* 0x000fe4000fffe0ff */
[----:B------:R3:W4:Y:S04]  /*6ac0*/  @P0 LDS.128 R56, [R115] ;  /* 0x0000000073380984 */ /* 0x0007280000000c00 */
[----:B------:R3:W1:Y:S04]  /*6ad0*/  @P0 LDS.128 R68, [R2+0x20] ;  /* 0x0000200002440984 */ /* 0x0006680000000c00 */
[----:B------:R3:W1:Y:S04]  /*6ae0*/  @P0 LDS.128 R60, [R4+0x10] ;  /* 0x00001000043c0984 */ /* 0x0006680000000c00 */
[----:B------:R3:W1:Y:S02]  /*6af0*/  @P0 LDS.128 R76, [R0+0x10] ;  /* 0x00001000004c0984 */ /* 0x0006640000000c00 */
.L_x_96:
[----:B------:R-:W-:Y:S05]  /*6b00*/  BSYNC B1 ;  /* 0x0000000000017941 */ /* 0x000fea0003800000 */
.L_x_95:
[----:B--23--:R-:W-:Y:S05]  /*6b10*/  VIADD R0, R48, 0x20 ;  /* 0x0000002030007836 */ /* 0x00cfea0000000000 */
[----:B------:R-:W-:Y:S04]  /*6b20*/  SHF.R.U32.HI R0, RZ, 0x15, R0 ;  /* 0x00000015ff007819 */ /* 0x000fe80000011600 */
[----:B------:R-:W-:Y:S11]  /*6b30*/  LOP3.LUT P0, RZ, R0, 0x3, R100, 0x48, !PT ;  /* 0x0000000300ff7812 */ /* 0x000ff60007804864 */
[----:B------:R-:W-:Y:S02]  /*6b40*/  @!UPT UIADD3 URZ, UPT, UPT, URZ, URZ, URZ ;  /* 0x000000fffffff290 */ /* 0x000fe4000fffe0ff */
[----:B------:R-:W-:Y:S05]  /*6b50*/  @!P0 BRA `(.L_x_100) ;  /* 0x0000000000408947 */ /* 0x000fea0003800000 */
[----:B------:R-:W2:Y:S01]  /*6b60*/  LDCU.64 UR8, c[0x4][0x70] ;  /* 0x01000e00ff0877ac */ /* 0x000ea20008000a00 */
[----:B------:R-:W-:Y:S01]  /*6b70*/  MOV R3, 0x0 ;  /* 0x0000000000037802 */ /* 0x000fe20000000f00 */
[----:B------:R-:W-:Y:S02]  /*6b80*/  HFMA2 R12, -RZ, RZ, 0, 5.9604644775390625e-08 ;  /* 0x00000001ff0c7431 */ /* 0x000fe400000001ff */
[----:B-1----:R-:W-:Y:S02]  /*6b90*/  IMAD.MOV.U32 R8, RZ, RZ, 0x192 ;  /* 0x00000192ff087424 */ /* 0x002fe400078e00ff */
[----:B------:R-:W-:Y:S01]  /*6ba0*/  IMAD.MOV.U32 R13, RZ, RZ, RZ ;  /* 0x000000ffff0d7224 */ /* 0x000fe200078e00ff */
[----:B------:R-:W1:Y:S01]  /*6bb0*/  LDCU.64 UR6, c[0x4][0x78] ;  /* 0x01000f00ff0677ac */ /* 0x000e620008000a00 */
[----:B------:R-:W3:Y:S01]  /*6bc0*/  LDC.64 R2, c[0x4][R3] ;  /* 0x0100000003027b82 */ /* 0x000ee20000000a00 */
[----:B------:R-:W5:Y:S01]  /*6bd0*/  LDCU.64 UR4, c[0x4][0x10] ;  /* 0x01000200ff0477ac */ /* 0x000f620008000a00 */
[----:B--2---:R-:W-:Y:S01]  /*6be0*/  MOV R5, UR9 ;  /* 0x0000000900057c02 */ /* 0x004fe20008000f00 */
[----:B------:R-:W-:Y:S01]  /*6bf0*/  IMAD.U32 R4, RZ, RZ, UR8 ;  /* 0x00000008ff047e24 */ /* 0x000fe2000f8e00ff */
[----:B-1----:R-:W-:Y:S01]  /*6c00*/  MOV R7, UR7 ;  /* 0x0000000700077c02 */ /* 0x002fe20008000f00 */
[----:B------:R-:W-:Y:S01]  /*6c10*/  IMAD.U32 R6, RZ, RZ, UR6 ;  /* 0x00000006ff067e24 */ /* 0x000fe2000f8e00ff */
[----:B-----5:R-:W-:Y:S01]  /*6c20*/  MOV R11, UR5 ;  /* 0x00000005000b7c02 */ /* 0x020fe20008000f00 */
[----:B------:R-:W-:Y:S02]  /*6c30*/  IMAD.U32 R10, RZ, RZ, UR4 ;  /* 0x00000004ff0a7e24 */ /* 0x000fe4000f8e00ff */
[----:B------:R-:W-:Y:S07]  /*6c40*/  LEPC R20, `(.L_x_100) ;  /* 0x000000001014794e */ /* 0x000fee0000000000 */
[----:B---34-:R-:W-:Y:S05]  /*6c50*/  CALL.ABS.NOINC R2 ;  /* 0x0000000002007343 */ /* 0x018fea0003c00000 */
.L_x_100:
[----:B------:R-:W-:Y:S01]  /*6c60*/  ISETP.NE.AND P0, PT, R99, RZ, PT ;  /* 0x000000ff6300720c */ /* 0x000fe20003f05270 */
[----:B------:R-:W-:Y:S05]  /*6c70*/  WARPSYNC.ALL ;  /* 0x0000000000007948 */ /* 0x000fea0003800000 */
[----:B------:R-:W-:Y:S01]  /*6c80*/  R2UR UR4, R48 ;  /* 0x00000000300472ca */ /* 0x000fe200000e0000 */
[----:B------:R-:W-:Y:S01]  /*6c90*/  USHF.L.U32 UR5, UR42, 0xd, URZ ;  /* 0x0000000d2a057899 */ /* 0x000fe200080006ff */
[----:B------:R-:W-:Y:S01]  /*6ca0*/  R2UR UR6, R65 ;  /* 0x00000000410672ca */ /* 0x000fe200000e0000 */
[----:B------:R-:W-:Y:S01]  /*6cb0*/  BSSY.RECONVERGENT B0, `(.L_x_101) ;  /* 0x000008f000007945 */ /* 0x000fe20003800200 */
[C---:B----4-:R-:W-:Y:S02]  /*6cc0*/  SHF.L.U32 R0, R56.reuse, 0x10, RZ ;  /* 0x0000001038007819 */ /* 0x050fe400000006ff */
[----:B------:R-:W-:Y:S02]  /*6cd0*/  LOP3.LUT R2, R56, 0xffff0000, RZ, 0xc0, !PT ;  /* 0xffff000038027812 */ /* 0x000fe400078ec0ff */
[C---:B------:R-:W-:Y:S02]  /*6ce0*/  SHF.L.U32 R3, R57.reuse, 0x10, RZ ;  /* 0x0000001039037819 */ /* 0x040fe400000006ff */
[----:B------:R-:W-:Y:S02]  /*6cf0*/  LOP3.LUT R48, R57, 0xffff0000, RZ, 0xc0, !PT ;  /* 0xffff000039307812 */ /* 0x000fe400078ec0ff */
[C---:B------:R-:W-:Y:S01]  /*6d00*/  SHF.L.U32 R50, R58.reuse, 0x10, RZ ;  /* 0x000000103a327819 */ /* 0x040fe200000006ff */
[----:B-1----:R-:W1:Y:S01]  /*6d10*/  LDTM.x32 R4, tmem[UR4+0x20] ;  /* 0x00002004000479ee */ /* 0x002e6200082c0000 */
[----:B------:R-:W-:Y:S01]  /*6d20*/  LOP3.LUT R51, R58, 0xffff0000, RZ, 0xc0, !PT ;  /* 0xffff00003a337812 */ /* 0x000fe200078ec0ff */
[----:B------:R-:W-:Y:S01]  /*6d30*/  NOP ;  /* 0x0000000000007918 */ /* 0x000fe20000000000 */
[C---:B------:R-:W-:Y:S01]  /*6d40*/  SHF.L.U32 R52, R59.reuse, 0x10, RZ ;  /* 0x000000103b347819 */ /* 0x040fe200000006ff */
[----:B------:R-:W-:Y:S01]  /*6d50*/  UIADD3 UR6, UPT, UPT, UR6, 0xe0, URZ ;  /* 0x000000e006067890 */ /* 0x000fe2000fffe0ff */
[----:B------:R-:W-:Y:S02]  /*6d60*/  LOP3.LUT R53, R59, 0xffff0000, RZ, 0xc0, !PT ;  /* 0xffff00003b357812 */ /* 0x000fe400078ec0ff */
[C---:B------:R-:W-:Y:S01]  /*6d70*/  SHF.L.U32 R54, R60.reuse, 0x10, RZ ;  /* 0x000000103c367819 */ /* 0x040fe200000006ff */
[----:B------:R-:W-:Y:S01]  /*6d80*/  UPRMT UR6, UR45, 0x654, UR6 ;  /* 0x000006542d067896 */ /* 0x000fe20008000006 */
[----:B------:R-:W-:Y:S02]  /*6d90*/  LOP3.LUT R55, R60, 0xffff0000, RZ, 0xc0, !PT ;  /* 0xffff00003c377812 */ /* 0x000fe400078ec0ff */
[C---:B------:R-:W-:Y:S02]  /*6da0*/  SHF.L.U32 R56, R61.reuse, 0x10, RZ ;  /* 0x000000103d387819 */ /* 0x040fe400000006ff */
[----:B------:R-:W-:Y:S02]  /*6db0*/  LOP3.LUT R57, R61, 0xffff0000, RZ, 0xc0, !PT ;  /* 0xffff00003d397812 */ /* 0x000fe400078ec0ff */
[C---:B------:R-:W-:Y:S02]  /*6dc0*/  SHF.L.U32 R58, R62.reuse, 0x10, RZ ;  /* 0x000000103e3a7819 */ /* 0x040fe400000006ff */
[----:B------:R-:W-:Y:S01]  /*6dd0*/  LOP3.LUT R59, R62, 0xffff0000, RZ, 0xc0, !PT ;  /* 0xffff00003e3b7812 */ /* 0x000fe200078ec0ff */
[----:B-1----:R-:W-:Y:S01]  /*6de0*/  SYNCS.ARRIVE.TRANS64.RED.A1T0 RZ, [UR6], RZ ;  /* 0x000000ffffff79a7 */ /* 0x002fe20008100406 */
[C---:B------:R-:W-:Y:S02]  /*6df0*/  SHF.L.U32 R60, R63.reuse, 0x10, RZ ;  /* 0x000000103f3c7819 */ /* 0x040fe400000006ff */
[----:B------:R-:W-:Y:S02]  /*6e00*/  LOP3.LUT R61, R63, 0xffff0000, RZ, 0xc0, !PT ;  /* 0xffff00003f3d7812 */ /* 0x000fe400078ec0ff */
[C---:B------:R-:W-:Y:S01]  /*6e10*/  SHF.L.U32 R62, R68.reuse, 0x10, RZ ;  /* 0x00000010443e7819 */ /* 0x040fe200000006ff */
[C---:B------:R-:W-:Y:S01]  /*6e20*/  FMUL R4, R47.reuse, R4 ;  /* 0x000000042f047220 */ /* 0x040fe20000400000 */
[----:B------:R-:W-:Y:S01]  /*6e30*/  LOP3.LUT R63, R68, 0xffff0000, RZ, 0xc0, !PT ;  /* 0xffff0000443f7812 */ /* 0x000fe200078ec0ff */
[----:B------:R-:W-:Y:S01]  /*6e40*/  FMUL R5, R47, R5 ;  /* 0x000000052f057220 */ /* 0x000fe20000400000 */
[----:B------:R-:W-:Y:S01]  /*6e50*/  SHF.L.U32 R64, R69, 0x10, RZ ;  /* 0x0000001045407819 */ /* 0x000fe200000006ff */
[----:B------:R-:W-:Y:S01]  /*6e60*/  FMUL R6, R47, R6 ;  /* 0x000000062f067220 */ /* 0x000fe20000400000 */
[----:B------:R-:W-:Y:S01]  /*6e70*/  LOP3.LUT R65, R69, 0xffff0000, RZ, 0xc0, !PT ;  /* 0xffff000045417812 */ /* 0x000fe200078ec0ff */
[----:B------:R-:W-:Y:S01]  /*6e80*/  FMUL R7, R47, R7 ;  /* 0x000000072f077220 */ /* 0x000fe20000400000 */
[----:B------:R-:W-:Y:S01]  /*6e90*/  SHF.L.U32 R66, R70, 0x10, RZ ;  /* 0x0000001046427819 */ /* 0x000fe200000006ff */
[----:B------:R-:W-:Y:S01]  /*6ea0*/  FFMA R4, R49, R0, R4 ;  /* 0x0000000031047223 */ /* 0x000fe20000000004 */
[C---:B------:R-:W-:Y:S01]  /*6eb0*/  SHF.L.U32 R74, R78.reuse, 0x10, RZ ;  /* 0x000000104e4a7819 */ /* 0x040fe200000006ff */
[----:B------:R-:W-:Y:S01]  /*6ec0*/  FMUL R8, R47, R8 ;  /* 0x000000082f087220 */ /* 0x000fe20000400000 */
[----:B------:R-:W-:Y:S01]  /*6ed0*/  LOP3.LUT R75, R78, 0xffff0000, RZ, 0xc0, !PT ;  /* 0xffff00004e4b7812 */ /* 0x000fe200078ec0ff */
[C---:B------:R-:W-:Y:S01]  /*6ee0*/  FFMA R5, R49.reuse, R2, R5 ;  /* 0x0000000231057223 */ /* 0x040fe20000000005 */
[----:B------:R-:W-:Y:S01]  /*6ef0*/  LOP3.LUT R67, R70, 0xffff0000, RZ, 0xc0, !PT ;  /* 0xffff000046437812 */ /* 0x000fe200078ec0ff */
[C---:B------:R-:W-:Y:S01]  /*6f00*/  FFMA R6, R49.reuse, R3, R6 ;  /* 0x0000000331067223 */ /* 0x040fe20000000006 */
[C---:B------:R-:W-:Y:S01]  /*6f10*/  FFMA R7, R49.reuse, R48, R7 ;  /* 0x0000003031077223 */ /* 0x040fe20000000007 */
[----:B------:R-:W-:Y:S01]  /*6f20*/  IADD3 R78, PT, PT, R106, UR5, RZ ;  /* 0x000000056a4e7c10 */ /* 0x000fe2000fffe0ff */
[----:B------:R-:W-:Y:S01]  /*6f30*/  FFMA R8, R49, R50, R8 ;  /* 0x0000003231087223 */ /* 0x000fe20000000008 */
[----:B------:R-:W-:Y:S01]  /*6f40*/  F2FP.BF16.F32.PACK_AB R4, R5, R4 ;  /* 0x000000040504723e */ /* 0x000fe200000010ff */
[----:B------:R-:W-:Y:S01]  /*6f50*/  FMUL R9, R47, R9 ;  /* 0x000000092f097220 */ /* 0x000fe20000400000 */
[----:B------:R-:W-:Y:S01]  /*6f60*/  F2FP.BF16.F32.PACK_AB R5, R7, R6 ;  /* 0x000000060705723e */ /* 0x000fe200000010ff */
[----:B------:R-:W-:Y:S01]  /*6f70*/  FMUL R0, R47, R10 ;  /* 0x0000000a2f007220 */ /* 0x000fe20000400000 */
[-C--:B------:R-:W-:Y:S01]  /*6f80*/  IADD3 R114, PT, PT, R114, R78.reuse, RZ ;  /* 0x0000004e72727210 */ /* 0x080fe20007ffe0ff */
[----:B------:R-:W-:Y:S01]  /*6f90*/  FFMA R9, R49, R51, R9 ;  /* 0x0000003331097223 */ /* 0x000fe20000000009 */
[----:B------:R-:W-:Y:S01]  /*6fa0*/  IADD3 R113, PT, PT, R113, R78, RZ ;  /* 0x0000004e71717210 */ /* 0x000fe20007ffe0ff */
[----:B------:R-:W-:Y:S01]  /*6fb0*/  FFMA R0, R49, R52, R0 ;  /* 0x0000003431007223 */ /* 0x000fe20000000000 */
[C---:B------:R-:W-:Y:S01]  /*6fc0*/  FMUL R2, R47.reuse, R11 ;  /* 0x0000000b2f027220 */ /* 0x040fe20000400000 */
[----:B------:R-:W-:Y:S01]  /*6fd0*/  FMUL R3, R47, R12 ;  /* 0x0000000c2f037220 */ /* 0x000fe20000400000 */
[----:B------:R-:W-:Y:S01]  /*6fe0*/  F2FP.BF16.F32.PACK_AB R6, R9, R8 ;  /* 0x000000080906723e */ /* 0x000fe200000010ff */
[----:B------:R-:W-:Y:S01]  /*6ff0*/  FMUL R10, R47, R13 ;  /* 0x0000000d2f0a7220 */ /* 0x000fe20000400000 */
[C---:B------:R-:W-:Y:S01]  /*7000*/  FFMA R2, R49.reuse, R53, R2 ;  /* 0x0000003531027223 */ /* 0x040fe20000000002 */
[----:B------:R-:W-:Y:S01]  /*7010*/  FFMA R3, R49, R54, R3 ;  /* 0x0000003631037223 */ /* 0x000fe20000000003 */
[----:B------:R-:W-:Y:S01]  /*7020*/  FMUL R11, R47, R14 ;  /* 0x0000000e2f0b7220 */ /* 0x000fe20000400000 */
[----:B------:R-:W-:Y:S01]  /*7030*/  FFMA R10, R49, R55, R10 ;  /* 0x00000037310a7223 */ /* 0x000fe2000000000a */
[C---:B------:R-:W-:Y:S01]  /*7040*/  FMUL R15, R47.reuse, R15 ;  /* 0x0000000f2f0f7220 */ /* 0x040fe20000400000 */
[C---:B------:R-:W-:Y:S01]  /*7050*/  FMUL R12, R47.reuse, R16 ;  /* 0x000000102f0c7220 */ /* 0x040fe20000400000 */
[----:B------:R-:W-:Y:S01]  /*7060*/  FMUL R13, R47, R17 ;  /* 0x000000112f0d7220 */ /* 0x000fe20000400000 */
[----:B------:R-:W-:Y:S01]  /*7070*/  FFMA R11, R49, R56, R11 ;  /* 0x00000038310b7223 */ /* 0x000fe2000000000b */
[----:B------:R-:W-:Y:S01]  /*7080*/  FMUL R14, R47, R18 ;  /* 0x000000122f0e7220 */ /* 0x000fe20000400000 */
[----:B------:R-:W-:Y:S01]  /*7090*/  FFMA R15, R49, R57, R15 ;  /* 0x00000039310f7223 */ /* 0x000fe2000000000f */
[----:B------:R-:W-:Y:S01]  /*70a0*/  FMUL R19, R47, R19 ;  /* 0x000000132f137220 */ /* 0x000fe20000400000 */
[----:B------:R-:W-:Y:S01]  /*70b0*/  F2FP.BF16.F32.PACK_AB R7, R2, R0 ;  /* 0x000000000207723e */ /* 0x000fe200000010ff */
[----:B------:R-:W-:Y:S01]  /*70c0*/  FFMA R12, R49, R58, R12 ;  /* 0x0000003a310c7223 */ /* 0x000fe2000000000c */
[----:B------:R-:W-:Y:S01]  /*70d0*/  FMUL R16, R47, R20 ;  /* 0x000000142f107220 */ /* 0x000fe20000400000 */
[----:B------:R-:W-:Y:S01]  /*70e0*/  FFMA R13, R49, R59, R13 ;  /* 0x0000003b310d7223 */ /* 0x000fe2000000000d */
[----:B------:R-:W-:Y:S01]  /*70f0*/  FMUL R17, R47, R21 ;  /* 0x000000152f117220 */ /* 0x000fe20000400000 */
[----:B------:R1:W-:Y:S01]  /*7100*/  STS.128 [R106+UR5], R4 ;  /* 0x000000046a007988 */ /* 0x0003e20008000c05 */
[----:B------:R-:W-:Y:S01]  /*7110*/  SHF.L.U32 R68, R71, 0x10, RZ ;  /* 0x0000001047447819 */ /* 0x000fe200000006ff */
[----:B------:R-:W-:Y:S01]  /*7120*/  FFMA R14, R49, R60, R14 ;  /* 0x0000003c310e7223 */ /* 0x000fe2000000000e */
[----:B------:R-:W-:Y:S01]  /*7130*/  LOP3.LUT R69, R71, 0xffff0000, RZ, 0xc0, !PT ;  /* 0xffff000047457812 */ /* 0x000fe200078ec0ff */
[----:B------:R-:W-:Y:S01]  /*7140*/  FMUL R18, R47, R22 ;  /* 0x000000162f127220 */ /* 0x000fe20000400000 */
[----:B------:R-:W-:Y:S01]  /*7150*/  SHF.L.U32 R70, R76, 0x10, RZ ;  /* 0x000000104c467819 */ /* 0x000fe200000006ff */
[----:B------:R-:W-:Y:S01]  /*7160*/  FFMA R19, R49, R61, R19 ;  /* 0x0000003d31137223 */ /* 0x000fe20000000013 */
[----:B------:R-:W-:Y:S01]  /*7170*/  FMUL R23, R47, R23 ;  /* 0x000000172f177220 */ /* 0x000fe20000400000 */
[----:B------:R-:W-:Y:S01]  /*7180*/  FFMA R16, R49, R62, R16 ;  /* 0x0000003e31107223 */ /* 0x000fe20000000010 */
[----:B------:R-:W-:Y:S01]  /*7190*/  FMUL R20, R47, R24 ;  /* 0x000000182f147220 */ /* 0x000fe20000400000 */
[----:B------:R-:W-:Y:S01]  /*71a0*/  FFMA R17, R49, R63, R17 ;  /* 0x0000003f31117223 */ /* 0x000fe20000000011 */
[----:B------:R-:W-:Y:S01]  /*71b0*/  FMUL R21, R47, R25 ;  /* 0x000000192f157220 */ /* 0x000fe20000400000 */
[----:B------:R-:W-:Y:S01]  /*71c0*/  FFMA R18, R49, R64, R18 ;  /* 0x0000004031127223 */ /* 0x000fe20000000012 */
[----:B------:R-:W-:Y:S01]  /*71d0*/  FMUL R22, R47, R26 ;  /* 0x0000001a2f167220 */ /* 0x000fe20000400000 */
[----:B------:R-:W-:Y:S01]  /*71e0*/  F2FP.BF16.F32.PACK_AB R8, R10, R3 ;  /* 0x000000030a08723e */ /* 0x000fe200000010ff */
[----:B------:R-:W-:Y:S01]  /*71f0*/  FFMA R23, R49, R65, R23 ;  /* 0x0000004131177223 */ /* 0x000fe20000000017 */
[----:B------:R-:W-:Y:S01]  /*7200*/  F2FP.BF16.F32.PACK_AB R9, R15, R11 ;  /* 0x0000000b0f09723e */ /* 0x000fe200000010ff */
[----:B------:R-:W-:Y:S01]  /*7210*/  FMUL R27, R47, R27 ;  /* 0x0000001b2f1b7220 */ /* 0x000fe20000400000 */
[----:B------:R-:W-:Y:S01]  /*7220*/  F2FP.BF16.F32.PACK_AB R10, R13, R12 ;  /* 0x0000000c0d0a723e */ /* 0x000fe200000010ff */
[----:B------:R-:W-:Y:S01]  /*7230*/  FFMA R20, R49, R66, R20 ;  /* 0x0000004231147223 */ /* 0x000fe20000000014 */
[----:B------:R-:W-:Y:S01]  /*7240*/  F2FP.BF16.F32.PACK_AB R11, R19, R14 ;  /* 0x0000000e130b723e */ /* 0x000fe200000010ff */
[----:B------:R-:W-:Y:S01]  /*7250*/  FMUL R24, R47, R28 ;  /* 0x0000001c2f187220 */ /* 0x000fe20000400000 */
[----:B------:R-:W-:Y:S01]  /*7260*/  LOP3.LUT R71, R76, 0xffff0000, RZ, 0xc0, !PT ;  /* 0xffff00004c477812 */ /* 0x000fe200078ec0ff */
[----:B------:R-:W-:Y:S01]  /*7270*/  FFMA R21, R49, R67, R21 ;  /* 0x0000004331157223 */ /* 0x000fe20000000015 */
[----:B------:R-:W-:Y:S01]  /*7280*/  SHF.L.U32 R72, R77, 0x10, RZ ;  /* 0x000000104d487819 */ /* 0x000fe200000006ff */
[----:B------:R1:W-:Y:S01]  /*7290*/  STS.128 [R114+0x10], R8 ;  /* 0x0000100872007388 */ /* 0x0003e20000000c00 */
[----:B------:R-:W-:Y:S01]  /*72a0*/  FMUL R25, R47, R29 ;  /* 0x0000001d2f197220 */ /* 0x000fe20000400000 */
[----:B------:R-:W-:Y:S01]  /*72b0*/  FFMA R22, R49, R68, R22 ;  /* 0x0000004431167223 */ /* 0x000fe20000000016 */
[----:B------:R-:W-:Y:S01]  /*72c0*/  LOP3.LUT R73, R77, 0xffff0000, RZ, 0xc0, !PT ;  /* 0xffff00004d497812 */ /* 0x000fe200078ec0ff */
[----:B------:R-:W-:Y:S01]  /*72d0*/  FMUL R26, R47, R30 ;  /* 0x0000001e2f1a7220 */ /* 0x000fe20000400000 */
[----:B------:R-:W-:Y:S01]  /*72e0*/  FFMA R27, R49, R69, R27 ;  /* 0x00000045311b7223 */ /* 0x000fe2000000001b */
[----:B------:R-:W-:Y:S01]  /*72f0*/  FMUL R31, R47, R31 ;  /* 0x0000001f2f1f7220 */ /* 0x000fe20000400000 */
[----:B------:R-:W-:Y:S01]  /*7300*/  FFMA R24, R49, R70, R24 ;  /* 0x0000004631187223 */ /* 0x000fe20000000018 */
[----:B------:R-:W-:Y:S01]  /*7310*/  FMUL R28, R47, R32 ;  /* 0x000000202f1c7220 */ /* 0x000fe20000400000 */
[----:B------:R-:W-:Y:S01]  /*7320*/  FFMA R25, R49, R71, R25 ;  /* 0x0000004731197223 */ /* 0x000fe20000000019 */
[----:B------:R-:W-:Y:S01]  /*7330*/  SHF.L.U32 R76, R79, 0x10, RZ ;  /* 0x000000104f4c7819 */ /* 0x000fe200000006ff */
[----:B------:R-:W-:Y:S01]  /*7340*/  FMUL R29, R47, R33 ;  /* 0x000000212f1d7220 */ /* 0x000fe20000400000 */
[----:B------:R-:W-:Y:S01]  /*7350*/  F2FP.BF16.F32.PACK_AB R16, R17, R16 ;  /* 0x000000101110723e */ /* 0x000fe200000010ff */
[----:B------:R-:W-:Y:S01]  /*7360*/  FFMA R26, R49, R72, R26 ;  /* 0x00000048311a7223 */ /* 0x000fe2000000001a */
[----:B------:R-:W-:Y:S01]  /*7370*/  LOP3.LUT R77, R79, 0xffff0000, RZ, 0xc0, !PT ;  /* 0xffff00004f4d7812 */ /* 0x000fe200078ec0ff */
[----:B------:R-:W-:Y:S01]  /*7380*/  FMUL R30, R47, R34 ;  /* 0x000000222f1e7220 */ /* 0x000fe20000400000 */
[----:B------:R-:W-:Y:S01]  /*7390*/  F2FP.BF16.F32.PACK_AB R17, R23, R18 ;  /* 0x000000121711723e */ /* 0x000fe200000010ff */
[----:B------:R-:W-:Y:S01]  /*73a0*/  FFMA R31, R49, R73, R31 ;  /* 0x00000049311f7223 */ /* 0x000fe2000000001f */
[----:B------:R-:W-:Y:S01]  /*73b0*/  FMUL R35, R47, R35 ;  /* 0x000000232f237220 */ /* 0x000fe20000400000 */
[----:B------:R-:W-:Y:S01]  /*73c0*/  F2FP.BF16.F32.PACK_AB R18, R21, R20 ;  /* 0x000000141512723e */ /* 0x000fe200000010ff */
[----:B------:R-:W-:Y:S01]  /*73d0*/  FFMA R28, R49, R74, R28 ;  /* 0x0000004a311c7223 */ /* 0x000fe2000000001c */
[----:B------:R-:W-:Y:S01]  /*73e0*/  F2FP.BF16.F32.PACK_AB R19, R27, R22 ;  /* 0x000000161b13723e */ /* 0x000fe200000010ff */
[C---:B------:R-:W-:Y:S01]  /*73f0*/  FFMA R29, R49.reuse, R75, R29 ;  /* 0x0000004b311d7223 */ /* 0x040fe2000000001d */
[C---:B------:R-:W-:Y:S01]  /*7400*/  FFMA R30, R49.reuse, R76, R30 ;  /* 0x0000004c311e7223 */ /* 0x040fe2000000001e */
[----:B------:R-:W-:Y:S01]  /*7410*/  FFMA R35, R49, R77, R35 ;  /* 0x0000004d31237223 */ /* 0x000fe20000000023 */
[----:B------:R-:W-:Y:S01]  /*7420*/  F2FP.BF16.F32.PACK_AB R24, R25, R24 ;  /* 0x000000181918723e */ /* 0x000fe200000010ff */
[----:B------:R1:W-:Y:S01]  /*7430*/  STS.128 [R113+0x20], R16 ;  /* 0x0000201071007388 */ /* 0x0003e20000000c00 */
[----:B------:R-:W-:Y:S02]  /*7440*/  F2FP.BF16.F32.PACK_AB R25, R31, R26 ;  /* 0x0000001a1f19723e */ /* 0x000fe400000010ff */
[----:B------:R-:W-:Y:S02]  /*7450*/  F2FP.BF16.F32.PACK_AB R26, R29, R28 ;  /* 0x0000001c1d1a723e */ /* 0x000fe400000010ff */
[----:B------:R-:W-:Y:S02]  /*7460*/  F2FP.BF16.F32.PACK_AB R27, R35, R30 ;  /* 0x0000001e231b723e */ /* 0x000fe400000010ff */
[----:B------:R-:W-:Y:S05]  /*7470*/  IADD3 R0, PT, PT, R105, R114, RZ ;  /* 0x0000007269007210 */ /* 0x000fea0007ffe0ff */
        /* <DEDUP_REMOVED lines=11> */
[----:B------:R-:W-:Y:S01]  /*7530*/  R2UR UR11, R108 ;  /* 0x000000006c0b72ca */ /* 0x000fe200000e0000 */
[----:B------:R-:W-:Y:S01]  /*7540*/  UIADD3 UR9, UPT, UPT, UR41, 0x20, URZ ;  /* 0x0000002029097890 */ /* 0x000fe2000fffe0ff */
[----:B------:R-:W-:Y:S01]  /*7550*/  R2UR UR12, R109 ;  /* 0x000000006d0c72ca */ /* 0x000fe200000e0000 */
[----:B------:R-:W-:Y:S02]  /*7560*/  UIADD3 UR8, UPT, UPT, UR52, 0x200, UR5 ;  /* 0x0000020034087890 */ /* 0x000fe4000fffe005 */
[----:B------:R-:W-:Y:S10]  /*7570*/  UIADD3.X UR7, UPT, UPT, URZ, UR57, URZ, UP0, !UPT ;  /* 0x00000039ff077290 */ /* 0x000ff400087fe4ff */
[----:B------:R2:W-:Y:S02]  /*7580*/  UTMASTG.4D.IM2COL [UR8], [UR6] ;  /* 0x00000008060073b5 */ /* 0x0005e40008058000 */
[----:B--2---:R0:W-:Y:S02]  /*7590*/  UTMACMDFLUSH ;  /* 0x00000000000079b7 */ /* 0x0041e40000000000 */
.L_x_102:
[----:B------:R-:W-:Y:S05]  /*75a0*/  BSYNC.RECONVERGENT B0 ;  /* 0x0000000000007941 */ /* 0x000fea0003800200 */
.L_x_101:
[----:B-1----:R-:W-:Y:S01]  /*75b0*/  MOV R0, UR40 ;  /* 0x0000002800007c02 */ /* 0x002fe20008000f00 */
[----:B------:R-:W-:Y:S01]  /*75c0*/  UIADD3 UR42, UPT, UPT, UR42, 0x1, URZ ;  /* 0x000000012a2a7890 */ /* 0x000fe2000fffe0ff */
[----:B------:R-:W-:Y:S05]  /*75d0*/  BSSY.RECONVERGENT B0, `(.L_x_103) ;  /* 0x0000005000007945 */ /* 0x000fea0003800200 */
[----:B------:R-:W-:Y:S02]  /*75e0*/  MOV R2, UR42 ;  /* 0x0000002a00027c02 */ /* 0x000fe40008000f00 */
[----:B------:R-:W-:Y:S01]  /*75f0*/  MOV R64, UR42 ;  /* 0x0000002a00407c02 */ /* 0x000fe20008000f00 */
[----:B------:R-:W-:Y:S05]  /*7600*/  @P0 BRA `(.L_x_104) ;  /* 0x0000000000040947 */ /* 0x000fea0003800000 */
[----:B------:R-:W-:Y:S04]  /*7610*/  DEPBAR.LE SB0, 0x1 ;  /* 0x000080400000791a */ /* 0x000fe80000000000 */
.L_x_104:
[----:B------:R-:W-:Y:S05]  /*7620*/  BSYNC.RECONVERGENT B0 ;  /* 0x0000000000007941 */ /* 0x000fea0003800200 */
.L_x_103:
[----:B------:R-:W-:Y:S01]  /*7630*/  BAR.SYNC.DEFER_BLOCKING 0x1, 0x80 ;  /* 0x0042000000007b1d */ /* 0x000fe20000010000 */
[----:B------:R-:W-:Y:S01]  /*7640*/  ISETP.NE.AND P0, PT, R2, 0x3, PT ;  /* 0x000000030200780c */ /* 0x000fe20003f05270 */
[----:B------:R-:W-:Y:S01]  /*7650*/  UISETP.NE.AND UP0, UPT, UR54, -0x2, UPT ;  /* 0xfffffffe3600788c */ /* 0x000fe2000bf05270 */
[----:B------:R-:W-:Y:S02]  /*7660*/  VIADD R45, R45, 0x1 ;  /* 0x000000012d2d7836 */ /* 0x000fe40000000000 */
[----:B------:R-:W-:Y:S02]  /*7670*/  ISETP.EQ.XOR P1, PT, R0, 0x3, !P0 ;  /* 0x000000030000780c */ /* 0x000fe40004722a70 */
[----:B------:R-:W-:Y:S02]  /*7680*/  SEL R64, R64, RZ, P0 ;  /* 0x000000ff40407207 */ /* 0x000fe40000000000 */
[----:B------:R-:W-:Y:S04]  /*7690*/  SEL R0, RZ, 0x1, !P1 ;  /* 0x00000001ff007807 */ /* 0x000fe80004800000 */
[----:B------:R-:W-:Y:S01]  /*76a0*/  LOP3.LUT R98, R98, R0, RZ, 0x3c, !PT ;  /* 0x0000000062627212 */ /* 0x000fe200078e3cff */
[----:B------:R-:W-:Y:S06]  /*76b0*/  BRA.U !UP0, `(.L_x_105) ;  /* 0x00000001082c7547 */ /* 0x000fec000b800000 */
[----:B------:R-:W-:Y:S01]  /*76c0*/  ISETP.NE.AND P2, PT, R112, RZ, PT ;  /* 0x000000ff7000720c */ /* 0x000fe20003f45270 */
[----:B------:R-:W1:Y:S01]  /*76d0*/  S2R R0, SR_CgaCtaId ;  /* 0x0000000000007919 */ /* 0x000e620000008800 */
[----:B------:R-:W-:Y:S11]  /*76e0*/  IMAD.U32 R2, RZ, RZ, UR53 ;  /* 0x00000035ff027e24 */ /* 0x000ff6000f8e00ff */
[C---:B------:R-:W-:Y:S01]  /*76f0*/  @P2 LEA R3, R2.reuse, UR52, 0x3 ;  /* 0x0000003402032c11 */ /* 0x040fe2000f8e18ff */
[----:B------:R-:W-:Y:S04]  /*7700*/  VIADD R2, R2, 0x1 ;  /* 0x0000000102027836 */ /* 0x000fe80000000000 */
[----:B------:R-:W-:Y:S01]  /*7710*/  @P2 VIADD R3, R3, 0x98 ;  /* 0x0000009803032836 */ /* 0x000fe20000000000 */
[C---:B------:R-:W-:Y:S04]  /*7720*/  ISETP.NE.AND P0, PT, R2.reuse, 0x3, PT ;  /* 0x000000030200780c */ /* 0x040fe80003f05270 */
[----:B------:R-:W-:Y:S04]  /*7730*/  SEL R2, R2, RZ, P0 ;  /* 0x000000ff02027207 */ /* 0x000fe80000000000 */
[----:B------:R-:W-:Y:S02]  /*7740*/  R2UR UR53, R2 ;  /* 0x00000000023572ca */ /* 0x000fe400000e0000 */
[----:B-1----:R-:W-:Y:S04]  /*7750*/  @P2 PRMT R0, R0, 0x654, R3 ;  /* 0x0000065400002816 */ /* 0x002fe80000000003 */
[----:B------:R1:W-:Y:S09]  /*7760*/  @P2 SYNCS.ARRIVE.TRANS64.RED.A1T0 RZ, [R0+URZ], RZ ;  /* 0x000000ff00ff29a7 */ /* 0x0003f200081004ff */
.L_x_105:
[----:B------:R-:W-:Y:S01]  /*7770*/  ISETP.NE.AND P1, PT, R107, RZ, PT ;  /* 0x000000ff6b00720c */ /* 0x000fe20003f25270 */
[----:B------:R-:W-:Y:S01]  /*7780*/  UIADD3 UR54, UPT, UPT, UR54, 0x2, URZ ;  /* 0x0000000236367890 */ /* 0x000fe2000fffe0ff */
[----:B------:R-:W-:Y:S01]  /*7790*/  ISETP.NE.AND P0, PT, R45, 0x2, PT ;  /* 0x000000022d00780c */ /* 0x000fe20003f05270 */
[----:B------:R-:W-:Y:S01]  /*77a0*/  IMAD.IADD R14, R43, 0x1, R90 ;  /* 0x000000012b0e7824 */ /* 0x000fe200078e025a */
[----:B------:R-:W-:Y:S01]  /*77b0*/  LOP3.LUT R96, R96, 0x1, RZ, 0x3c, !PT ;  /* 0x0000000160607812 */ /* 0x000fe200078e3cff */
[----:B------:R-:W-:Y:S01]  /*77c0*/  IMAD.IADD R18, R44, 0x1, R91 ;  /* 0x000000012c127824 */ /* 0x000fe200078e025b */
[----:B-1----:R-:W-:Y:S01]  /*77d0*/  SEL R0, RZ, 0x1, P0 ;  /* 0x00000001ff007807 */ /* 0x002fe20000000000 */
[----:B------:R-:W-:Y:S01]  /*77e0*/  IMAD.MOV.U32 R17, RZ, RZ, R104 ;  /* 0x000000ffff117224 */ /* 0x000fe200078e0068 */
[----:B------:R-:W-:Y:S02]  /*77f0*/  SEL R45, R45, RZ, P0 ;  /* 0x000000ff2d2d7207 */ /* 0x000fe40000000000 */
[----:B------:R-:W-:Y:S03]  /*7800*/  LOP3.LUT R97, R97, R0, RZ, 0x3c, !PT ;  /* 0x0000000061617212 */ /* 0x000fe600078e3cff */
[----:B------:R-:W-:Y:S05]  /*7810*/  @P1 BRA `(.L_x_106) ;  /* 0xffffffd400e81947 */ /* 0x000fea000383ffff */
[----:B------:R-:W-:-:S13]  /*7820*/  ISETP.NE.AND P1, PT, R101, RZ, PT ;  /* 0x000000ff6500720c */ /* 0x000fda0003f25270 */
[----:B------:R-:W-:Y:S05]  /*7830*/  @!P1 BRA `(.L_x_107) ;  /* 0x0000000000489947 */ /* 0x000fea0003800000 */
[----:B------:R-:W1:Y:S02]  /*7840*/  LDCU.64 UR4, c[0x0][0x890] ;  /* 0x00011200ff0477ac */ /* 0x000e640008000a00 */
[----:B-1----:R-:W-:-:S04]  /*7850*/  UISETP.NE.U32.AND UP0, UPT, UR4, URZ, UPT ;  /* 0x000000ff0400728c */ /* 0x002fc8000bf05070 */
[----:B------:R-:W-:-:S09]  /*7860*/  UISETP.NE.AND.EX UP0, UPT, UR5, URZ, UPT, UP0 ;  /* 0x000000ff0500728c */ /* 0x000fd2000bf05300 */
[----:B------:R-:W-:Y:S05]  /*7870*/  BRA.U UP0, `(.L_x_108) ;  /* 0x00000001000c7547 */ /* 0x000fea000b800000 */
[----:B------:R-:W-:-:S13]  /*7880*/  FSETP.NEU.AND P0, PT, R49, RZ, PT ;  /* 0x000000ff3100720b */ /* 0x000fda0003f0d000 */
[----:B------:R-:W-:Y:S05]  /*7890*/  @!P0 EXIT ;  /* 0x000000000000894d */ /* 0x000fea0003800000 */
[----:B------:R-:W-:Y:S05]  /*78a0*/  BRA `(.L_x_107) ;  /* 0x00000000002c7947 */ /* 0x000fea0003800000 */
.L_x_108:
[----:B------:R-:W-:Y:S01]  /*78b0*/  ISETP.NE.AND P0, PT, R111, RZ, PT ;  /* 0x000000ff6f00720c */ /* 0x000fe20003f05270 */
[----:B------:R-:W-:-:S12]  /*78c0*/  BSSY.RECONVERGENT B0, `(.L_x_107) ;  /* 0x0000009000007945 */ /* 0x000fd80003800200 */
[----:B------:R-:W-:Y:S05]  /*78d0*/  @P0 BRA `(.L_x_109) ;  /* 0x0000000000140947 */ /* 0x000fea0003800000 */
[----:B------:R-:W1:Y:S02]  /*78e0*/  LDCU.64 UR4, c[0x0][0x888] ;  /* 0x00011100ff0477ac */ /* 0x000e640008000a00 */
[----:B-1----:R-:W-:-:S04]  /*78f0*/  ISETP.NE.U32.AND P0, PT, RZ, UR4, PT ;  /* 0x00000004ff007c0c */ /* 0x002fc8000bf05070 */
[----:B------:R-:W-:-:S13]  /*7900*/  ISETP.NE.AND.EX P0, PT, RZ, UR5, PT, P0 ;  /* 0x00000005ff007c0c */ /* 0x000fda000bf05300 */
[----:B------:R-:W-:Y:S05]  /*7910*/  @!P0 EXIT ;  /* 0x000000000000894d */ /* 0x000fea0003800000 */
[----:B------:R-:W-:Y:S05]  /*7920*/  BRA `(.L_x_110) ;  /* 0x0000000000087947 */ /* 0x000fea0003800000 */
.L_x_109:
[----:B------:R-:W-:-:S13]  /*7930*/  FSETP.NEU.AND P0, PT, R49, RZ, PT ;  /* 0x000000ff3100720b */ /* 0x000fda0003f0d000 */
[----:B------:R-:W-:Y:S05]  /*7940*/  @!P0 EXIT ;  /* 0x000000000000894d */ /* 0x000fea0003800000 */
.L_x_110:
[----:B------:R-:W-:Y:S05]  /*7950*/  BSYNC.RECONVERGENT B0 ;  /* 0x0000000000007941 */ /* 0x000fea0003800200 */
.L_x_107:
[----:B------:R-:W-:Y:S01]  /*7960*/  ULEA UR4, UR53, UR52, 0x3 ;  /* 0x0000003435047291 */ /* 0x000fe2000f8e18ff */
[----:B------:R-:W-:-:S04]  /*7970*/  DEPBAR.LE SB0, 0x0 ;  /* 0x000080000000791a */ /* 0x000fc80000000000 */
[----:B------:R-:W-:-:S04]  /*7980*/  UIADD3 UR4, UPT, UPT, UR4, 0x98, URZ ;  /* 0x0000009804047890 */ /* 0x000fc8000fffe0ff */
[----:B------:R-:W-:-:S09]  /*7990*/  UPRMT UR4, UR45, 0x654, UR4 ;  /* 0x000006542d047896 */ /* 0x000fd20008000004 */
[----:B------:R-:W-:Y:S01]  /*79a0*/  SYNCS.ARRIVE.TRANS64.RED.A1T0 RZ, [UR4], RZ ;  /* 0x000000ffffff79a7 */ /* 0x000fe20008100404 */
[----:B------:R-:W-:Y:S05]  /*79b0*/  EXIT ;  /* 0x000000000000794d */ /* 0x000fea0003800000 */
.L_x_19:
[----:B------:R-:W-:Y:S07]  /*79c0*/  MOV R2, UR9 ;  /* 0x0000000900027c02 */ /* 0x000fee0008000f00 */
.L_x_111:
[----:B-1----:R1:W2:Y:S02]  /*79d0*/  SYNCS.PHASECHK.TRANS64.TRYWAIT P2, [R2+URZ+0x40], R4 ;  /* 0x00004004020075a7 */ /* 0x0022a400080411ff */
[----:B--2---:R-:W-:Y:S05]  /*79e0*/  @!P2 NANOSLEEP.SYNCS 0x989680 ;  /* 0x009896800000a95d */ /* 0x004fea0003900000 */
[----:B------:R-:W2:Y:S02]  /*79f0*/  @!P2 SYNCS.PHASECHK.TRANS64 P2, [R2+URZ+0x40], R4 ;  /* 0x000040040200a5a7 */ /* 0x000ea400080410ff */
[----:B--2---:R-:W-:Y:S05]  /*7a00*/  @!P2 BRA `(.L_x_111) ;  /* 0xfffffffc00f0a947 */ /* 0x004fea000383ffff */
[----:B------:R-:W-:Y:S05]  /*7a10*/  BRA `(.L_x_18) ;  /* 0xffffff9c00847947 */ /* 0x000fea000383ffff */
.L_x_25:
[----:B------:R-:W-:Y:S07]  /*7a20*/  MOV R2, UR17 ;  /* 0x0000001100027c02 */ /* 0x000fee0008000f00 */
.L_x_112:
[----:B-1----:R1:W2:Y:S02]  /*7a30*/  SYNCS.PHASECHK.TRANS64.TRYWAIT P1, [R2+URZ+0x40], R4 ;  /* 0x00004004020075a7 */ /* 0x0022a400080211ff */
[----:B--2---:R-:W-:Y:S05]  /*7a40*/  @!P1 NANOSLEEP.SYNCS 0x989680 ;  /* 0x009896800000995d */ /* 0x004fea0003900000 */
[----:B------:R-:W2:Y:S02]  /*7a50*/  @!P1 SYNCS.PHASECHK.TRANS64 P1, [R2+URZ+0x40], R4 ;  /* 0x00004004020095a7 */ /* 0x000ea400080210ff */
[----:B--2---:R-:W-:Y:S05]  /*7a60*/  @!P1 BRA `(.L_x_112) ;  /* 0xfffffffc00f09947 */ /* 0x004fea000383ffff */
[----:B------:R-:W-:Y:S05]  /*7a70*/  BRA `(.L_x_24) ;  /* 0xffffffa000ec7947 */ /* 0x000fea000383ffff */
.L_x_29:
[----:B-1----:R-:W-:-:S07]  /*7a80*/  MOV R2, UR22 ;  /* 0x0000001600027c02 */ /* 0x002fce0008000f00 */
.L_x_113:
[----:B-1----:R1:W2:Y:S02]  /*7a90*/  SYNCS.PHASECHK.TRANS64.TRYWAIT P1, [R2+URZ+0xc0], R3 ;  /* 0x0000c003020075a7 */ /* 0x0022a400080211ff */
[----:B--2---:R-:W-:Y:S05]  /*7aa0*/  @!P1 NANOSLEEP.SYNCS 0x989680 ;  /* 0x009896800000995d */ /* 0x004fea0003900000 */
[----:B------:R-:W2:Y:S02]  /*7ab0*/  @!P1 SYNCS.PHASECHK.TRANS64 P1, [R2+URZ+0xc0], R3 ;  /* 0x0000c003020095a7 */ /* 0x000ea400080210ff */
[----:B--2---:R-:W-:Y:S05]  /*7ac0*/  @!P1 BRA `(.L_x_113) ;  /* 0xfffffffc00f09947 */ /* 0x004fea000383ffff */
[----:B------:R-:W-:Y:S05]  /*7ad0*/  BRA `(.L_x_114) ;  /* 0xffffffa400b07947 */ /* 0x000fea000383ffff */
.L_x_33:
[----:B------:R-:W-:-:S07]  /*7ae0*/  MOV R0, UR4 ;  /* 0x0000000400007c02 */ /* 0x000fce0008000f00 */
.L_x_115:
[----:B-1----:R1:W2:Y:S02]  /*7af0*/  SYNCS.PHASECHK.TRANS64.TRYWAIT P0, [R0+URZ], R2 ;  /* 0x00000002000075a7 */ /* 0x0022a400080011ff */
[----:B--2---:R-:W-:Y:S05]  /*7b00*/  @!P0 NANOSLEEP.SYNCS 0x989680 ;  /* 0x009896800000895d */ /* 0x004fea0003900000 */
[----:B------:R-:W2:Y:S02]  /*7b10*/  @!P0 SYNCS.PHASECHK.TRANS64 P0, [R0+URZ], R2 ;  /* 0x00000002000085a7 */ /* 0x000ea400080010ff */
[----:B--2---:R-:W-:Y:S05]  /*7b20*/  @!P0 BRA `(.L_x_115) ;  /* 0xfffffffc00f08947 */ /* 0x004fea000383ffff */
[----:B------:R-:W-:Y:S05]  /*7b30*/  BRA `(.L_x_116) ;  /* 0xffffffac00087947 */ /* 0x000fea000383ffff */
.L_x_34:
[----:B------:R-:W-:-:S07]  /*7b40*/  MOV R0, UR4 ;  /* 0x0000000400007c02 */ /* 0x000fce0008000f00 */
.L_x_117:
[----:B-1----:R1:W2:Y:S02]  /*7b50*/  SYNCS.PHASECHK.TRANS64.TRYWAIT P0, [R0+URZ], R2 ;  /* 0x00000002000075a7 */ /* 0x0022a400080011ff */
[----:B--2---:R-:W-:Y:S05]  /*7b60*/  @!P0 NANOSLEEP.SYNCS 0x989680 ;  /* 0x009896800000895d */ /* 0x004fea0003900000 */
[----:B------:R-:W2:Y:S02]  /*7b70*/  @!P0 SYNCS.PHASECHK.TRANS64 P0, [R0+URZ], R2 ;  /* 0x00000002000085a7 */ /* 0x000ea400080010ff */
[----:B--2---:R-:W-:Y:S05]  /*7b80*/  @!P0 BRA `(.L_x_117) ;  /* 0xfffffffc00f08947 */ /* 0x004fea000383ffff */
[----:B------:R-:W-:Y:S05]  /*7b90*/  BRA `(.L_x_118) ;  /* 0xffffffac00187947 */ /* 0x000fea000383ffff */
.L_x_35:
[----:B------:R-:W-:-:S07]  /*7ba0*/  MOV R0, UR4 ;  /* 0x0000000400007c02 */ /* 0x000fce0008000f00 */
.L_x_119:
[----:B-1----:R1:W2:Y:S02]  /*7bb0*/  SYNCS.PHASECHK.TRANS64.TRYWAIT P0, [R0+URZ], R2 ;  /* 0x00000002000075a7 */ /* 0x0022a400080011ff */
[----:B--2---:R-:W-:Y:S05]  /*7bc0*/  @!P0 NANOSLEEP.SYNCS 0x989680 ;  /* 0x009896800000895d */ /* 0x004fea0003900000 */
[----:B------:R-:W2:Y:S02]  /*7bd0*/  @!P0 SYNCS.PHASECHK.TRANS64 P0, [R0+URZ], R2 ;  /* 0x00000002000085a7 */ /* 0x000ea400080010ff */
[----:B--2---:R-:W-:Y:S05]  /*7be0*/  @!P0 BRA `(.L_x_119) ;  /* 0xfffffffc00f08947 */ /* 0x004fea000383ffff */
[----:B------:R-:W-:Y:S05]  /*7bf0*/  BRA `(.L_x_120) ;  /* 0xffffffac00287947 */ /* 0x000fea000383ffff */
.L_x_36:
[----:B------:R-:W-:-:S07]  /*7c00*/  MOV R0, UR4 ;  /* 0x0000000400007c02 */ /* 0x000fce0008000f00 */
.L_x_121:
[----:B-1----:R1:W2:Y:S02]  /*7c10*/  SYNCS.PHASECHK.TRANS64.TRYWAIT P0, [R0+URZ], R2 ;  /* 0x00000002000075a7 */ /* 0x0022a400080011ff */
[----:B--2---:R-:W-:Y:S05]  /*7c20*/  @!P0 NANOSLEEP.SYNCS 0x989680 ;  /* 0x009896800000895d */ /* 0x004fea0003900000 */
[----:B------:R-:W2:Y:S02]  /*7c30*/  @!P0 SYNCS.PHASECHK.TRANS64 P0, [R0+URZ], R2 ;  /* 0x00000002000085a7 */ /* 0x000ea400080010ff */
[----:B--2---:R-:W-:Y:S05]  /*7c40*/  @!P0 BRA `(.L_x_121) ;  /* 0xfffffffc00f08947 */ /* 0x004fea000383ffff */
[----:B------:R-:W-:Y:S05]  /*7c50*/  BRA `(.L_x_122) ;  /* 0xffffffac00387947 */ /* 0x000fea000383ffff */
.L_x_37:
[----:B------:R-:W-:-:S07]  /*7c60*/  MOV R0, UR4 ;  /* 0x0000000400007c02 */ /* 0x000fce0008000f00 */
.L_x_123:
[----:B-1----:R1:W2:Y:S02]  /*7c70*/  SYNCS.PHASECHK.TRANS64.TRYWAIT P0, [R0+URZ], R2 ;  /* 0x00000002000075a7 */ /* 0x0022a400080011ff */
[----:B--2---:R-:W-:Y:S05]  /*7c80*/  @!P0 NANOSLEEP.SYNCS 0x989680 ;  /* 0x009896800000895d */ /* 0x004fea0003900000 */
[----:B------:R-:W2:Y:S02]  /*7c90*/  @!P0 SYNCS.PHASECHK.TRANS64 P0, [R0+URZ], R2 ;  /* 0x00000002000085a7 */ /* 0x000ea400080010ff */
[----:B--2---:R-:W-:Y:S05]  /*7ca0*/  @!P0 BRA `(.L_x_123) ;  /* 0xfffffffc00f08947 */ /* 0x004fea000383ffff */
[----:B------:R-:W-:Y:S05]  /*7cb0*/  BRA `(.L_x_124) ;  /* 0xffffffac00487947 */ /* 0x000fea000383ffff */
.L_x_38:
[----:B------:R-:W-:-:S07]  /*7cc0*/  MOV R0, UR4 ;  /* 0x0000000400007c02 */ /* 0x000fce0008000f00 */
.L_x_125:
[----:B-1----:R1:W2:Y:S02]  /*7cd0*/  SYNCS.PHASECHK.TRANS64.TRYWAIT P0, [R0+URZ], R2 ;  /* 0x00000002000075a7 */ /* 0x0022a400080011ff */
[----:B--2---:R-:W-:Y:S05]  /*7ce0*/  @!P0 NANOSLEEP.SYNCS 0x989680 ;  /* 0x009896800000895d */ /* 0x004fea0003900000 */
[----:B------:R-:W2:Y:S02]  /*7cf0*/  @!P0 SYNCS.PHASECHK.TRANS64 P0, [R0+URZ], R2 ;  /* 0x00000002000085a7 */ /* 0x000ea400080010ff */
[----:B--2---:R-:W-:Y:S05]  /*7d00*/  @!P0 BRA `(.L_x_125) ;  /* 0xfffffffc00f08947 */ /* 0x004fea000383ffff */
[----:B------:R-:W-:Y:S05]  /*7d10*/  BRA `(.L_x_126) ;  /* 0xffffffac00587947 */ /* 0x000fea000383ffff */
.L_x_39:
[----:B------:R-:W-:-:S07]  /*7d20*/  MOV R0, UR4 ;  /* 0x0000000400007c02 */ /* 0x000fce0008000f00 */
.L_x_127:
[----:B-1----:R1:W2:Y:S02]  /*7d30*/  SYNCS.PHASECHK.TRANS64.TRYWAIT P0, [R0+URZ], R2 ;  /* 0x00000002000075a7 */ /* 0x0022a400080011ff */
[----:B--2---:R-:W-:Y:S05]  /*7d40*/  @!P0 NANOSLEEP.SYNCS 0x989680 ;  /* 0x009896800000895d */ /* 0x004fea0003900000 */
[----:B------:R-:W2:Y:S02]  /*7d50*/  @!P0 SYNCS.PHASECHK.TRANS64 P0, [R0+URZ], R2 ;  /* 0x00000002000085a7 */ /* 0x000ea400080010ff */
[----:B--2---:R-:W-:Y:S05]  /*7d60*/  @!P0 BRA `(.L_x_127) ;  /* 0xfffffffc00f08947 */ /* 0x004fea000383ffff */
[----:B------:R-:W-:Y:S05]  /*7d70*/  BRA `(.L_x_128) ;  /* 0xffffffac00687947 */ /* 0x000fea000383ffff */
.L_x_42:
[----:B------:R-:W-:-:S07]  /*7d80*/  MOV R4, UR45 ;  /* 0x0000002d00047c02 */ /* 0x000fce0008000f00 */
.L_x_129:
[----:B-1----:R1:W2:Y:S02]  /*7d90*/  SYNCS.PHASECHK.TRANS64.TRYWAIT P1, [R4+URZ+0xc8], R6 ;  /* 0x0000c806040075a7 */ /* 0x0022a400080211ff */
[----:B--2---:R-:W-:Y:S05]  /*7da0*/  @!P1 NANOSLEEP.SYNCS 0x989680 ;  /* 0x009896800000995d */ /* 0x004fea0003900000 */
[----:B------:R-:W2:Y:S02]  /*7db0*/  @!P1 SYNCS.PHASECHK.TRANS64 P1, [R4+URZ+0xc8], R6 ;  /* 0x0000c806040095a7 */ /* 0x000ea400080210ff */
[----:B--2---:R-:W-:Y:S05]  /*7dc0*/  @!P1 BRA `(.L_x_129) ;  /* 0xfffffffc00f09947 */ /* 0x004fea000383ffff */
[----:B------:R-:W-:Y:S05]  /*7dd0*/  BRA `(.L_x_130) ;  /* 0xffffffac00d07947 */ /* 0x000fea000383ffff */
.L_x_43:
[----:B-1----:R-:W-:-:S07]  /*7de0*/  MOV R4, UR45 ;  /* 0x0000002d00047c02 */ /* 0x002fce0008000f00 */
.L_x_131:
[----:B-1----:R1:W2:Y:S02]  /*7df0*/  SYNCS.PHASECHK.TRANS64.TRYWAIT P1, [R4+URZ+0xc0], R5 ;  /* 0x0000c005040075a7 */ /* 0x0022a400080211ff */
[----:B--2---:R-:W-:Y:S05]  /*7e00*/  @!P1 NANOSLEEP.SYNCS 0x989680 ;  /* 0x009896800000995d */ /* 0x004fea0003900000 */
[----:B------:R-:W2:Y:S02]  /*7e10*/  @!P1 SYNCS.PHASECHK.TRANS64 P1, [R4+URZ+0xc0], R5 ;  /* 0x0000c005040095a7 */ /* 0x000ea400080210ff */
[----:B--2---:R-:W-:Y:S05]  /*7e20*/  @!P1 BRA `(.L_x_131) ;  /* 0xfffffffc00f09947 */ /* 0x004fea000383ffff */
[----:B------:R-:W-:Y:S05]  /*7e30*/  BRA `(.L_x_132) ;  /* 0xffffffac00d87947 */ /* 0x000fea000383ffff */
.L_x_51:
[----:B------:R-:W-:-:S07]  /*7e40*/  MOV R0, UR6 ;  /* 0x0000000600007c02 */ /* 0x000fce0008000f00 */
.L_x_133:
[----:B-1----:R1:W2:Y:S02]  /*7e50*/  SYNCS.PHASECHK.TRANS64.TRYWAIT P0, [R0+URZ+0xc0], R4 ;  /* 0x0000c004000075a7 */ /* 0x0022a400080011ff */
[----:B--2---:R-:W-:Y:S05]  /*7e60*/  @!P0 NANOSLEEP.SYNCS 0x989680 ;  /* 0x009896800000895d */ /* 0x004fea0003900000 */
[----:B------:R-:W2:Y:S02]  /*7e70*/  @!P0 SYNCS.PHASECHK.TRANS64 P0, [R0+URZ+0xc0], R4 ;  /* 0x0000c004000085a7 */ /* 0x000ea400080010ff */
[----:B--2---:R-:W-:Y:S05]  /*7e80*/  @!P0 BRA `(.L_x_133) ;  /* 0xfffffffc00f08947 */ /* 0x004fea000383ffff */
[----:B------:R-:W-:Y:S05]  /*7e90*/  BRA `(.L_x_134) ;  /* 0xffffffb400587947 */ /* 0x000fea000383ffff */
.L_x_52:
[----:B------:R-:W-:-:S07]  /*7ea0*/  MOV R4, UR8 ;  /* 0x0000000800047c02 */ /* 0x000fce0008000f00 */
.L_x_135:
[----:B-1----:R1:W2:Y:S02]  /*7eb0*/  SYNCS.PHASECHK.TRANS64.TRYWAIT P0, [R4+URZ+0xe0], R0 ;  /* 0x0000e000040075a7 */ /* 0x0022a400080011ff */
[----:B--2---:R-:W-:Y:S05]  /*7ec0*/  @!P0 NANOSLEEP.SYNCS 0x989680 ;  /* 0x009896800000895d */ /* 0x004fea0003900000 */
[----:B------:R-:W2:Y:S02]  /*7ed0*/  @!P0 SYNCS.PHASECHK.TRANS64 P0, [R4+URZ+0xe0], R0 ;  /* 0x0000e000040085a7 */ /* 0x000ea400080010ff */
[----:B--2---:R-:W-:Y:S05]  /*7ee0*/  @!P0 BRA `(.L_x_135) ;  /* 0xfffffffc00f08947 */ /* 0x004fea000383ffff */
[----:B------:R-:W-:Y:S05]  /*7ef0*/  BRA `(.L_x_136) ;  /* 0xffffffb400747947 */ /* 0x000fea000383ffff */
.L_x_55:
[----:B-1----:R-:W-:Y:S07]  /*7f00*/  MOV R0, UR7 ;  /* 0x0000000700007c02 */ /* 0x002fee0008000f00 */
.L_x_137:
[----:B-1----:R1:W2:Y:S02]  /*7f10*/  SYNCS.PHASECHK.TRANS64.TRYWAIT P0, [R0+URZ], R5 ;  /* 0x00000005000075a7 */ /* 0x0022a400080011ff */
[----:B--2---:R-:W-:Y:S05]  /*7f20*/  @!P0 NANOSLEEP.SYNCS 0x989680 ;  /* 0x009896800000895d */ /* 0x004fea0003900000 */
[----:B------:R-:W2:Y:S02]  /*7f30*/  @!P0 SYNCS.PHASECHK.TRANS64 P0, [R0+URZ], R5 ;  /* 0x00000005000085a7 */ /* 0x000ea400080010ff */
[----:B--2---:R-:W-:Y:S05]  /*7f40*/  @!P0 BRA `(.L_x_137) ;  /* 0xfffffffc00f08947 */ /* 0x004fea000383ffff */
[----:B------:R-:W-:Y:S05]  /*7f50*/  BRA `(.L_x_54) ;  /* 0xffffffb400987947 */ /* 0x000fea000383ffff */
.L_x_58:
[----:B------:R-:W-:-:S07]  /*7f60*/  MOV R0, UR5 ;  /* 0x0000000500007c02 */ /* 0x000fce0008000f00 */
.L_x_138:
[----:B-1----:R1:W3:Y:S02]  /*7f70*/  SYNCS.PHASECHK.TRANS64.TRYWAIT P0, [R0+URZ], R2 ;  /* 0x00000002000075a7 */ /* 0x0022e400080011ff */
[----:B---3--:R-:W-:Y:S05]  /*7f80*/  @!P0 NANOSLEEP.SYNCS 0x989680 ;  /* 0x009896800000895d */ /* 0x008fea0003900000 */
[----:B------:R-:W3:Y:S02]  /*7f90*/  @!P0 SYNCS.PHASECHK.TRANS64 P0, [R0+URZ], R2 ;  /* 0x00000002000085a7 */ /* 0x000ee400080010ff */
[----:B---3--:R-:W-:Y:S05]  /*7fa0*/  @!P0 BRA `(.L_x_138) ;  /* 0xfffffffc00f08947 */ /* 0x008fea000383ffff */
[----:B------:R-:W-:Y:S05]  /*7fb0*/  BRA `(.L_x_139) ;  /* 0xffffffb8008c7947 */ /* 0x000fea000383ffff */
.L_x_59:
[----:B------:R-:W-:-:S07]  /*7fc0*/  MOV R0, UR7 ;  /* 0x0000000700007c02 */ /* 0x000fce0008000f00 */
.L_x_140:
[----:B-1----:R1:W3:Y:S02]  /*7fd0*/  SYNCS.PHASECHK.TRANS64.TRYWAIT P0, [R0+URZ], R2 ;  /* 0x00000002000075a7 */ /* 0x0022e400080011ff */
[----:B---3--:R-:W-:Y:S05]  /*7fe0*/  @!P0 NANOSLEEP.SYNCS 0x989680 ;  /* 0x009896800000895d */ /* 0x008fea0003900000 */
[----:B------:R-:W3:Y:S02]  /*7ff0*/  @!P0 SYNCS.PHASECHK.TRANS64 P0, [R0+URZ], R2 ;  /* 0x00000002000085a7 */ /* 0x000ee400080010ff */
[----:B---3--:R-:W-:Y:S05]  /*8000*/  @!P0 BRA `(.L_x_140) ;  /* 0xfffffffc00f08947 */ /* 0x008fea000383ffff */
[----:B------:R-:W-:Y:S05]  /*8010*/  BRA `(.L_x_141) ;  /* 0xffffffb800987947 */ /* 0x000fea000383ffff */
.L_x_64:
[----:B------:R-:W-:Y:S07]  /*8020*/  MOV R0, UR7 ;  /* 0x0000000700007c02 */ /* 0x000fee0008000f00 */
.L_x_142:
[----:B--2---:R2:W3:Y:S02]  /*8030*/  SYNCS.PHASECHK.TRANS64.TRYWAIT P0, [R0+URZ+0xc0], R2 ;  /* 0x0000c002000075a7 */ /* 0x0044e400080011ff */
[----:B---3--:R-:W-:Y:S05]  /*8040*/  @!P0 NANOSLEEP.SYNCS 0x989680 ;  /* 0x009896800000895d */ /* 0x008fea0003900000 */
[----:B------:R-:W3:Y:S02]  /*8050*/  @!P0 SYNCS.PHASECHK.TRANS64 P0, [R0+URZ+0xc0], R2 ;  /* 0x0000c002000085a7 */ /* 0x000ee400080010ff */
[----:B---3--:R-:W-:Y:S05]  /*8060*/  @!P0 BRA `(.L_x_142) ;  /* 0xfffffffc00f08947 */ /* 0x008fea000383ffff */
[----:B------:R-:W-:Y:S05]  /*8070*/  BRA `(.L_x_143) ;  /* 0xffffffbc00a87947 */ /* 0x000fea000383ffff */
.L_x_67:
[----:B------:R-:W-:Y:S07]  /*8080*/  MOV R0, UR7 ;  /* 0x0000000700007c02 */ /* 0x000fee0008000f00 */
.L_x_144:
[----:B--2---:R2:W3:Y:S02]  /*8090*/  SYNCS.PHASECHK.TRANS64.TRYWAIT P0, [R0+URZ+0xb8], R2 ;  /* 0x0000b802000075a7 */ /* 0x0044e400080011ff */
[----:B---3--:R-:W-:Y:S05]  /*80a0*/  @!P0 NANOSLEEP.SYNCS 0x989680 ;  /* 0x009896800000895d */ /* 0x008fea0003900000 */
[----:B------:R-:W3:Y:S02]  /*80b0*/  @!P0 SYNCS.PHASECHK.TRANS64 P0, [R0+URZ+0xb8], R2 ;  /* 0x0000b802000085a7 */ /* 0x000ee400080010ff */
[----:B---3--:R-:W-:Y:S05]  /*80c0*/  @!P0 BRA `(.L_x_144) ;  /* 0xfffffffc00f08947 */ /* 0x008fea000383ffff */
[----:B------:R-:W-:Y:S05]  /*80d0*/  BRA `(.L_x_66) ;  /* 0xffffffc000807947 */ /* 0x000fea000383ffff */
.L_x_70:
[----:B------:R-:W-:Y:S07]  /*80e0*/  MOV R2, UR17 ;  /* 0x0000001100027c02 */ /* 0x000fee0008000f00 */
.L_x_145:
[----:B-1----:R1:W2:Y:S02]  /*80f0*/  SYNCS.PHASECHK.TRANS64.TRYWAIT P0, [R2+URZ+0x98], R0 ;  /* 0x00009800020075a7 */ /* 0x0022a400080011ff */
[----:B--2---:R-:W-:Y:S05]  /*8100*/  @!P0 NANOSLEEP.SYNCS 0x989680 ;  /* 0x009896800000895d */ /* 0x004fea0003900000 */
[----:B------:R-:W2:Y:S02]  /*8110*/  @!P0 SYNCS.PHASECHK.TRANS64 P0, [R2+URZ+0x98], R0 ;  /* 0x00009800020085a7 */ /* 0x000ea400080010ff */
[----:B--2---:R-:W-:Y:S05]  /*8120*/  @!P0 BRA `(.L_x_145) ;  /* 0xfffffffc00f08947 */ /* 0x004fea000383ffff */
[----:B------:R-:W-:Y:S05]  /*8130*/  BRA `(.L_x_146) ;  /* 0xffffffc4003c7947 */ /* 0x000fea000383ffff */
.L_x_71:
[----:B------:R-:W-:Y:S07]  /*8140*/  MOV R0, UR14 ;  /* 0x0000000e00007c02 */ /* 0x000fee0008000f00 */
.L_x_147:
[----:B-1----:R1:W2:Y:S02]  /*8150*/  SYNCS.PHASECHK.TRANS64.TRYWAIT P0, [R0+URZ+0x98], R14 ;  /* 0x0000980e000075a7 */ /* 0x0022a400080011ff */
[----:B--2---:R-:W-:Y:S05]  /*8160*/  @!P0 NANOSLEEP.SYNCS 0x989680 ;  /* 0x009896800000895d */ /* 0x004fea0003900000 */
[----:B------:R-:W2:Y:S02]  /*8170*/  @!P0 SYNCS.PHASECHK.TRANS64 P0, [R0+URZ+0x98], R14 ;  /* 0x0000980e000085a7 */ /* 0x000ea400080010ff */
[----:B--2---:R-:W-:Y:S05]  /*8180*/  @!P0 BRA `(.L_x_147) ;  /* 0xfffffffc00f08947 */ /* 0x004fea000383ffff */
[----:B------:R-:W-:Y:S05]  /*8190*/  BRA `(.L_x_148) ;  /* 0xffffffc400d47947 */ /* 0x000fea000383ffff */
.L_x_73:
[----:B------:R-:W-:-:S07]  /*81a0*/  MOV R0, UR4 ;  /* 0x0000000400007c02 */ /* 0x000fce0008000f00 */
.L_x_149:
[----:B-1----:R1:W3:Y:S02]  /*81b0*/  SYNCS.PHASECHK.TRANS64.TRYWAIT P0, [R0+URZ], R2 ;  /* 0x00000002000075a7 */ /* 0x0022e400080011ff */
[----:B---3--:R-:W-:Y:S05]  /*81c0*/  @!P0 NANOSLEEP.SYNCS 0x989680 ;  /* 0x009896800000895d */ /* 0x008fea0003900000 */
[----:B------:R-:W3:Y:S02]  /*81d0*/  @!P0 SYNCS.PHASECHK.TRANS64 P0, [R0+URZ], R2 ;  /* 0x00000002000085a7 */ /* 0x000ee400080010ff */
[----:B---3--:R-:W-:Y:S05]  /*81e0*/  @!P0 BRA `(.L_x_149) ;  /* 0xfffffffc00f08947 */ /* 0x008fea000383ffff */
[----:B------:R-:W-:Y:S05]  /*81f0*/  BRA `(.L_x_150) ;  /* 0xffffffc8004c7947 */ /* 0x000fea000383ffff */
.L_x_74:
[----:B-1----:R1:W3:Y:S02]  /*8200*/  SYNCS.PHASECHK.TRANS64.TRYWAIT P0, [R2+URZ], R3 ;  /* 0x00000003020075a7 */ /* 0x0022e400080011ff */
[----:B---3--:R-:W-:Y:S05]  /*8210*/  @!P0 NANOSLEEP.SYNCS 0x989680 ;  /* 0x009896800000895d */ /* 0x008fea0003900000 */
[----:B------:R-:W3:Y:S02]  /*8220*/  @!P0 SYNCS.PHASECHK.TRANS64 P0, [R2+URZ], R3 ;  /* 0x00000003020085a7 */ /* 0x000ee400080010ff */
[----:B---3--:R-:W-:Y:S05]  /*8230*/  @!P0 BRA `(.L_x_74) ;  /* 0xfffffffc00f08947 */ /* 0x008fea000383ffff */
[----:B------:R-:W-:Y:S05]  /*8240*/  BRA `(.L_x_151) ;  /* 0xffffffc800787947 */ /* 0x000fea000383ffff */
.L_x_76:
[----:B------:R-:W-:Y:S07]  /*8250*/  MOV R0, UR52 ;  /* 0x0000003400007c02 */ /* 0x000fee0008000f00 */
.L_x_152:
[----:B-1----:R1:W2:Y:S02]  /*8260*/  SYNCS.PHASECHK.TRANS64.TRYWAIT P0, [R0+URZ+0xc0], R2 ;  /* 0x0000c002000075a7 */ /* 0x0022a400080011ff */
[----:B--2---:R-:W-:Y:S05]  /*8270*/  @!P0 NANOSLEEP.SYNCS 0x989680 ;  /* 0x009896800000895d */ /* 0x004fea0003900000 */
[----:B------:R-:W2:Y:S02]  /*8280*/  @!P0 SYNCS.PHASECHK.TRANS64 P0, [R0+URZ+0xc0], R2 ;  /* 0x0000c002000085a7 */ /* 0x000ea400080010ff */
[----:B--2---:R-:W-:Y:S05]  /*8290*/  @!P0 BRA `(.L_x_152) ;  /* 0xfffffffc00f08947 */ /* 0x004fea000383ffff */
[----:B------:R-:W-:Y:S05]  /*82a0*/  BRA `(.L_x_153) ;  /* 0xffffffcc00507947 */ /* 0x000fea000383ffff */
.L_x_86:
[----:B-1----:R1:W2:Y:S02]  /*82b0*/  SYNCS.PHASECHK.TRANS64.TRYWAIT P1, [R0+URZ+0x80], R3 ;  /* 0x00008003000075a7 */ /* 0x0022a400080211ff */
[----:B--2---:R-:W-:Y:S05]  /*82c0*/  @!P1 NANOSLEEP.SYNCS 0x989680 ;  /* 0x009896800000995d */ /* 0x004fea0003900000 */
[----:B------:R-:W2:Y:S02]  /*82d0*/  @!P1 SYNCS.PHASECHK.TRANS64 P1, [R0+URZ+0x80], R3 ;  /* 0x00008003000095a7 */ /* 0x000ea400080210ff */
[----:B--2---:R-:W-:Y:S05]  /*82e0*/  @!P1 BRA `(.L_x_86) ;  /* 0xfffffffc00f09947 */ /* 0x004fea000383ffff */
[----:B------:R-:W-:Y:S05]  /*82f0*/  BRA `(.L_x_85) ;  /* 0xffffffd800887947 */ /* 0x000fea000383ffff */
.L_x_88:
[----:B-1----:R1:W4:Y:S02]  /*8300*/  SYNCS.PHASECHK.TRANS64.TRYWAIT P0, [R65+URZ+0xd0], R2 ;  /* 0x0000d002410075a7 */ /* 0x00232400080011ff */
[----:B----4-:R-:W-:Y:S05]  /*8310*/  @!P0 NANOSLEEP.SYNCS 0x989680 ;  /* 0x009896800000895d */ /* 0x010fea0003900000 */
[----:B------:R-:W4:Y:S02]  /*8320*/  @!P0 SYNCS.PHASECHK.TRANS64 P0, [R65+URZ+0xd0], R2 ;  /* 0x0000d002410085a7 */ /* 0x000f2400080010ff */
[----:B----4-:R-:W-:Y:S05]  /*8330*/  @!P0 BRA `(.L_x_88) ;  /* 0xfffffffc00f08947 */ /* 0x010fea000383ffff */
[----:B------:R-:W-:Y:S05]  /*8340*/  BRA `(.L_x_87) ;  /* 0xffffffd800c07947 */ /* 0x000fea000383ffff */
.L_x_99:
[----:B--2---:R2:W3:Y:S02]  /*8350*/  SYNCS.PHASECHK.TRANS64.TRYWAIT P0, [R3+URZ+0x80], R66 ;  /* 0x00008042030075a7 */ /* 0x0044e400080011ff */
[----:B---3--:R-:W-:Y:S05]  /*8360*/  @!P0 NANOSLEEP.SYNCS 0x989680 ;  /* 0x009896800000895d */ /* 0x008fea0003900000 */
[----:B------:R-:W3:Y:S02]  /*8370*/  @!P0 SYNCS.PHASECHK.TRANS64 P0, [R3+URZ+0x80], R66 ;  /* 0x00008042030085a7 */ /* 0x000ee400080010ff */
[----:B---3--:R-:W-:Y:S05]  /*8380*/  @!P0 BRA `(.L_x_99) ;  /* 0xfffffffc00f08947 */ /* 0x008fea000383ffff */
[----:B------:R-:W-:Y:S05]  /*8390*/  BRA `(.L_x_98) ;  /* 0xffffffe400bc7947 */ /* 0x000fea000383ffff */
        .weak           $__internal_0_$__cuda_sm10x_tcgen05_guardrail_trap_col_being_dealloced_not_returned_by_alloc
        .type           $__internal_0_$__cuda_sm10x_tcgen05_guardrail_trap_col_being_dealloced_not_returned_by_alloc,@function
        .size           $__internal_0_$__cuda_sm10x_tcgen05_guardrail_trap_col_being_dealloced_not_returned_by_alloc,($__internal_1_$__cuda_sm10x_tcgen05_guardrail_trap_phase_invalid_during_alloc - $__internal_0_$__cuda_sm10x_tcgen05_guardrail_trap_col_being_dealloced_not_returned_by_alloc)
$__internal_0_$__cuda_sm10x_tcgen05_guardrail_trap_col_being_dealloced_not_returned_by_alloc:
[----:B------:R-:W-:Y:S05]  /*83a0*/  BPT.TRAP 0x1 ;  /* 0x000000040000795c */ /* 0x000fea0000300000 */
[----:B------:R-:W-:-:S04]  /*83b0*/  MOV R3, 0x0 ;  /* 0x0000000000037802 */ /* 0x000fc80000000f00 */
[----:B------:R-:W-:Y:S05]  /*83c0*/  RET.REL.NODEC R2 `(_ZN7cutlass13device_kernelINS_4conv6kernel13ConvUniversalINS1_16ConvProblemShapeILNS1_8OperatorE1ELi2EEENS1_10collective14CollectiveConvINS1_47MainloopSm100TmaUmmaWarpSpecializedImplicitGemmILS5_1ELi8ELi2ELi1ELi2EN4cute5tupleIJNSA_1CILi1EEESD_SD_EEEEENSB_IJNSC_ILi128EEENSC_ILi64EEENSB_IJSH_EEEEEENS_10bfloat16_tESK_NSA_8TiledMMAINSA_8MMA_AtomIJNSA_20SM100_MMA_F16BF16_SSISK_SK_fLi128ELi64ELNSA_4UMMA5MajorE0ELSP_1ELNSO_7ScaleInE0ELSQ_0EEEEEENSA_6LayoutISE_NSB_IJNSC_ILi0EEESU_SU_EEEEENSB_IJNSA_10UnderscoreESX_SX_EEEEENS7_6detail27Sm100ImplicitGemmTileTraitsINSA_20SM90_TMA_LOAD_IM2COLENSA_14ComposedLayoutINSA_7SwizzleILi3ELi4ELi3EEENSA_18smem_ptr_flag_bitsILi16EEENST_INSB_IJNSC_ILi8EEESH_EEENSB_IJSH_SD_EEEEEEEvEENS11_INSA_13SM90_TMA_LOADENS13_IS15_S17_NST_INSB_IJSH_S18_EEENSB_IJSD_SH_EEEEEEEvEEEENS_8epilogue10collective18CollectiveEpilogueINS1L_23Sm100TmaWarpSpecializedILi3ELi2ELi32ELb1ELb0EEEJSJ_NSB_IJNST_ISG_SD_EENST_INSC_ILi32EEESD_EEEEESK_NSB_IJNSB_IJlllEEESD_SU_EEESK_S1V_NS1L_6fusion15FusionCallbacksIS1P_NS1W_17LinearCombinationISK_fSK_fLNS_15FloatRoundStyleE2EEESJ_S1T_JEEENSA_5SM1004TMEM4LOAD26SM100_TMEM_LOAD_32dp32b32xES12_NS13_INS14_ILi2ELi4ELi3EEES17_NST_INSB_IJS18_S1R_EEENSB_IJS1R_SD_EEEEEEENSA_39AutoVectorizingCopyWithAssumedAlignmentILi128EEENSA_21SM90_TMA_STORE_IM2COLES2A_S2C_S2C_EEEvvEEEEvNT_6ParamsE) ;  /* 0xffffff7c020c7950 */ /* 0x000fea0003c3ffff */
        .weak           $__internal_1_$__cuda_sm10x_tcgen05_guardrail_trap_phase_invalid_during_alloc
        .type           $__internal_1_$__cuda_sm10x_tcgen05_guardrail_trap_phase_invalid_during_alloc,@function
        .size           $__internal_1_$__cuda_sm10x_tcgen05_guardrail_trap_phase_invalid_during_alloc,($__internal_2_$__cuda_sm10x_tcgen05_guardrail_trap_unallocated_columns_being_dealloced - $__internal_1_$__cuda_sm10x_tcgen05_guardrail_trap_phase_invalid_during_alloc)
$__internal_1_$__cuda_sm10x_tcgen05_guardrail_trap_phase_invalid_during_alloc:
[----:B------:R-:W-:Y:S05]  /*83d0*/  BPT.TRAP 0x1 ;  /* 0x000000040000795c */ /* 0x000fea0000300000 */
[----:B------:R-:W-:-:S04]  /*83e0*/  HFMA2 R3, -RZ, RZ, 0, 0 ;  /* 0x00000000ff037431 */ /* 0x000fc800000001ff */
[----:B------:R-:W-:Y:S05]  /*83f0*/  RET.REL.NODEC R2 `(_ZN7cutlass13device_kernelINS_4conv6kernel13ConvUniversalINS1_16ConvProblemShapeILNS1_8OperatorE1ELi2EEENS1_10collective14CollectiveConvINS1_47MainloopSm100TmaUmmaWarpSpecializedImplicitGemmILS5_1ELi8ELi2ELi1ELi2EN4cute5tupleIJNSA_1CILi1EEESD_SD_EEEEENSB_IJNSC_ILi128EEENSC_ILi64EEENSB_IJSH_EEEEEENS_10bfloat16_tESK_NSA_8TiledMMAINSA_8MMA_AtomIJNSA_20SM100_MMA_F16BF16_SSISK_SK_fLi128ELi64ELNSA_4UMMA5MajorE0ELSP_1ELNSO_7ScaleInE0ELSQ_0EEEEEENSA_6LayoutISE_NSB_IJNSC_ILi0EEESU_SU_EEEEENSB_IJNSA_10UnderscoreESX_SX_EEEEENS7_6detail27Sm100ImplicitGemmTileTraitsINSA_20SM90_TMA_LOAD_IM2COLENSA_14ComposedLayoutINSA_7SwizzleILi3ELi4ELi3EEENSA_18smem_ptr_flag_bitsILi16EEENST_INSB_IJNSC_ILi8EEESH_EEENSB_IJSH_SD_EEEEEEEvEENS11_INSA_13SM90_TMA_LOADENS13_IS15_S17_NST_INSB_IJSH_S18_EEENSB_IJSD_SH_EEEEEEEvEEEENS_8epilogue10collective18CollectiveEpilogueINS1L_23Sm100TmaWarpSpecializedILi3ELi2ELi32ELb1ELb0EEEJSJ_NSB_IJNST_ISG_SD_EENST_INSC_ILi32EEESD_EEEEESK_NSB_IJNSB_IJlllEEESD_SU_EEESK_S1V_NS1L_6fusion15FusionCallbacksIS1P_NS1W_17LinearCombinationISK_fSK_fLNS_15FloatRoundStyleE2EEESJ_S1T_JEEENSA_5SM1004TMEM4LOAD26SM100_TMEM_LOAD_32dp32b32xES12_NS13_INS14_ILi2ELi4ELi3EEES17_NST_INSB_IJS18_S1R_EEENSB_IJS1R_SD_EEEEEEENSA_39AutoVectorizingCopyWithAssumedAlignmentILi128EEENSA_21SM90_TMA_STORE_IM2COLES2A_S2C_S2C_EEEvvEEEEvNT_6ParamsE) ;  /* 0xffffff7c02007950 */ /* 0x000fea0003c3ffff */
        .weak           $__internal_2_$__cuda_sm10x_tcgen05_guardrail_trap_unallocated_columns_being_dealloced
        .type           $__internal_2_$__cuda_sm10x_tcgen05_guardrail_trap_unallocated_columns_being_dealloced,@function
        .size           $__internal_2_$__cuda_sm10x_tcgen05_guardrail_trap_unallocated_columns_being_dealloced,(.L_x_155 - $__internal_2_$__cuda_sm10x_tcgen05_guardrail_trap_unallocated_columns_being_dealloced)
$__internal_2_$__cuda_sm10x_tcgen05_guardrail_trap_unallocated_columns_being_dealloced:
[----:B------:R-:W-:Y:S05]  /*8400*/  BPT.TRAP 0x1 ;  /* 0x000000040000795c */ /* 0x000fea0000300000 */
[----:B------:R-:W-:-:S04]  /*8410*/  MOV R3, 0x0 ;  /* 0x0000000000037802 */ /* 0x000fc80000000f00 */
[----:B------:R-:W-:Y:S05]  /*8420*/  RET.REL.NODEC R2 `(_ZN7cutlass13device_kernelINS_4conv6kernel13ConvUniversalINS1_16ConvProblemShapeILNS1_8OperatorE1ELi2EEENS1_10collective14CollectiveConvINS1_47MainloopSm100TmaUmmaWarpSpecializedImplicitGemmILS5_1ELi8ELi2ELi1ELi2EN4cute5tupleIJNSA_1CILi1EEESD_SD_EEEEENSB_IJNSC_ILi128EEENSC_ILi64EEENSB_IJSH_EEEEEENS_10bfloat16_tESK_NSA_8TiledMMAINSA_8MMA_AtomIJNSA_20SM100_MMA_F16BF16_SSISK_SK_fLi128ELi64ELNSA_4UMMA5MajorE0ELSP_1ELNSO_7ScaleInE0ELSQ_0EEEEEENSA_6LayoutISE_NSB_IJNSC_ILi0EEESU_SU_EEEEENSB_IJNSA_10UnderscoreESX_SX_EEEEENS7_6detail27Sm100ImplicitGemmTileTraitsINSA_20SM90_TMA_LOAD_IM2COLENSA_14ComposedLayoutINSA_7SwizzleILi3ELi4ELi3EEENSA_18smem_ptr_flag_bitsILi16EEENST_INSB_IJNSC_ILi8EEESH_EEENSB_IJSH_SD_EEEEEEEvEENS11_INSA_13SM90_TMA_LOADENS13_IS15_S17_NST_INSB_IJSH_S18_EEENSB_IJSD_SH_EEEEEEEvEEEENS_8epilogue10collective18CollectiveEpilogueINS1L_23Sm100TmaWarpSpecializedILi3ELi2ELi32ELb1ELb0EEEJSJ_NSB_IJNST_ISG_SD_EENST_INSC_ILi32EEESD_EEEEESK_NSB_IJNSB_IJlllEEESD_SU_EEESK_S1V_NS1L_6fusion15FusionCallbacksIS1P_NS1W_17LinearCombinationISK_fSK_fLNS_15FloatRoundStyleE2EEESJ_S1T_JEEENSA_5SM1004TMEM4LOAD26SM100_TMEM_LOAD_32dp32b32xES12_NS13_INS14_ILi2ELi4ELi3EEES17_NST_INSB_IJS18_S1R_EEENSB_IJS1R_SD_EEEEEEENSA_39AutoVectorizingCopyWithAssumedAlignmentILi128EEENSA_21SM90_TMA_STORE_IM2COLES2A_S2C_S2C_EEEvvEEEEvNT_6ParamsE) ;  /* 0xffffff7802f47950 */ /* 0x000fea0003c3ffff */
.L_x_154:
[----:B------:R-:W-:-:S00]  /*8430*/  BRA `(.L_x_154) ;  /* 0xfffffffc00fc7947 */ /* 0x000fc0000383ffff */
[----:B------:R-:W-:-:S00]  /*8440*/  NOP ;  /* 0x0000000000007918 */ /* 0x000fc00000000000 */
        /* <DEDUP_REMOVED lines=11> */
.L_x_155:


//--------------------- .nv.global.init           --------------------------
	.section	.nv.global.init,"aw",@progbits
.nv.global.init:
	.type		$str$29,@object
	.size		$str$29,($str$30 - $str$29)
$str$29:
        /*0000*/ 	.byte	0x28, 0x61, 0x64, 0x64, 0x72, 0x65, 0x73, 0x73, 0x20, 0x26, 0x20, 0x6d, 0x61, 0x73, 0x6b, 0x29
        /*0010*/ 	.byte	0x20, 0x3d, 0x3d, 0x20, 0x30, 0x00
	.type		$str$30,@object
	.size		$str$30,($str$28 - $str$30)
$str$30:
        /*0016*/ 	.byte	0x2f, 0x74, 0x6d, 0x70, 0x2f, 0x63, 0x75, 0x74, 0x6c, 0x61, 0x73, 0x73, 0x5f, 0x73, 0x77, 0x65
        /*0026*/ 	.byte	0x65, 0x70, 0x5f, 0x73, 0x72, 0x63, 0x2f, 0x69, 0x6e, 0x63, 0x6c, 0x75, 0x64, 0x65, 0x2f, 0x63
        /*0036*/ 	.byte	0x75, 0x74, 0x65, 0x2f, 0x70, 0x6f, 0x69, 0x6e, 0x74, 0x65, 0x72, 0x5f, 0x66, 0x6c, 0x61, 0x67
        /*0046*/ 	.byte	0x67, 0x65, 0x64, 0x2e, 0x68, 0x70, 0x70, 0x00
	.type		$str$28,@object
	.size		$str$28,($str$27 - $str$28)
$str$28:
        /*004e*/ 	.byte	0x2f, 0x74, 0x6d, 0x70, 0x2f, 0x63, 0x75, 0x74, 0x6c, 0x61, 0x73, 0x73, 0x5f, 0x73, 0x77, 0x65
        /*005e*/ 	.byte	0x65, 0x70, 0x5f, 0x73, 0x72, 0x63, 0x2f, 0x69, 0x6e, 0x63, 0x6c, 0x75, 0x64, 0x65, 0x2f, 0x63
        /*006e*/ 	.byte	0x75, 0x74, 0x65, 0x2f, 0x61, 0x74, 0x6f, 0x6d, 0x2f, 0x63, 0x6f, 0x70, 0x79, 0x5f, 0x74, 0x72
        /*007e*/ 	.byte	0x61, 0x69, 0x74, 0x73, 0x5f, 0x73, 0x6d, 0x31, 0x30, 0x30, 0x2e, 0x68, 0x70, 0x70, 0x00
	.type		$str$27,@object
	.size		$str$27,(__unnamed_1 - $str$27)
$str$27:
        /*008d*/ 	.byte	0x28, 0x28, 0x75, 0x69, 0x6e, 0x74, 0x33, 0x32, 0x5f, 0x74, 0x28, 0x74, 0x68, 0x72, 0x65, 0x61
        /*009d*/ 	.byte	0x64, 0x49, 0x64, 0x78, 0x2e, 0x78, 0x29, 0x20, 0x2f, 0x20, 0x33, 0x32, 0x29, 0x20, 0x25, 0x20
        /*00ad*/ 	.byte	0x34, 0x29, 0x20, 0x3d, 0x3d, 0x20, 0x28, 0x28, 0x28, 0x74, 0x6d, 0x65, 0x6d, 0x5f, 0x61, 0x64
        /*00bd*/ 	.byte	0x64, 0x72, 0x20, 0x3e, 0x3e, 0x20, 0x31, 0x36, 0x29, 0x20, 0x2f, 0x20, 0x33, 0x32, 0x29, 0x20
        /*00cd*/ 	.byte	0x25, 0x20, 0x34, 0x29, 0x00
	.type		__unnamed_1,@object
	.size		__unnamed_1,(__unnamed_2 - __unnamed_1)
__unnamed_1:
        /*00d2*/ 	.byte	0x61, 0x75, 0x74, 0x6f, 0x20, 0x63, 0x75, 0x74, 0x65, 0x3a, 0x3a, 0x61, 0x73, 0x5f, 0x70, 0x6f
        /* <DEDUP_REMOVED lines=24> */
        /*0262*/ 	.byte	0x34, 0x30, 0x39, 0x36, 0x3e, 0x3e, 0x3e, 0x3e, 0x5d, 0x00
	.type		__unnamed_2,@object
	.size		__unnamed_2,(.L_2 - __unnamed_2)
__unnamed_2:
        /* <DEDUP_REMOVED lines=42> */
        /*050c*/ 	.byte	0x3e, 0x3e, 0x5d, 0x00
.L_2:


//--------------------- .nv.shared._ZN7cutlass13device_kernelINS_4conv6kernel13ConvUniversalINS1_16ConvProblemShapeILNS1_8OperatorE1ELi2EEENS1_10collective14CollectiveConvINS1_47MainloopSm100TmaUmmaWarpSpecializedImplicitGemmILS5_1ELi8ELi2ELi1ELi2EN4cute5tupleIJNSA_1CILi1EEESD_SD_EEEEENSB_IJNSC_ILi128EEENSC_ILi64EEENSB_IJSH_EEEEEENS_10bfloat16_tESK_NSA_8TiledMMAINSA_8MMA_AtomIJNSA_20SM100_MMA_F16BF16_SSISK_SK_fLi128ELi64ELNSA_4UMMA5MajorE0ELSP_1ELNSO_7ScaleInE0ELSQ_0EEEEEENSA_6LayoutISE_NSB_IJNSC_ILi0EEESU_SU_EEEEENSB_IJNSA_10UnderscoreESX_SX_EEEEENS7_6detail27Sm100ImplicitGemmTileTraitsINSA_20SM90_TMA_LOAD_IM2COLENSA_14ComposedLayoutINSA_7SwizzleILi3ELi4ELi3EEENSA_18smem_ptr_flag_bitsILi16EEENST_INSB_IJNSC_ILi8EEESH_EEENSB_IJSH_SD_EEEEEEEvEENS11_INSA_13SM90_TMA_LOADENS13_IS15_S17_NST_INSB_IJSH_S18_EEENSB_IJSD_SH_EEEEEEEvEEEENS_8epilogue10collective18CollectiveEpilogueINS1L_23Sm100TmaWarpSpecializedILi3ELi2ELi32ELb1ELb0EEEJSJ_NSB_IJNST_ISG_SD_EENST_INSC_ILi32EEESD_EEEEESK_NSB_IJNSB_IJlllEEESD_SU_EEESK_S1V_NS1L_6fusion15FusionCallbacksIS1P_NS1W_17LinearCombinationISK_fSK_fLNS_15FloatRoundStyleE2EEESJ_S1T_JEEENSA_5SM1004TMEM4LOAD26SM100_TMEM_LOAD_32dp32b32xES12_NS13_INS14_ILi2ELi4ELi3EEES17_NST_INSB_IJS18_S1R_EEENSB_IJS1R_SD_EEEEEEENSA_39AutoVectorizingCopyWithAssumedAlignmentILi128EEENSA_21SM90_TMA_STORE_IM2COLES2A_S2C_S2C_EEEvvEEEEvNT_6ParamsE --------------------------
	.section	.nv.shared._ZN7cutlass13device_kernelINS_4conv6kernel13ConvUniversalINS1_16ConvProblemShapeILNS1_8OperatorE1ELi2EEENS1_10collective14CollectiveConvINS1_47MainloopSm100TmaUmmaWarpSpecializedImplicitGemmILS5_1ELi8ELi2ELi1ELi2EN4cute5tupleIJNSA_1CILi1EEESD_SD_EEEEENSB_IJNSC_ILi128EEENSC_ILi64EEENSB_IJSH_EEEEEENS_10bfloat16_tESK_NSA_8TiledMMAINSA_8MMA_AtomIJNSA_20SM100_MMA_F16BF16_SSISK_SK_fLi128ELi64ELNSA_4UMMA5MajorE0ELSP_1ELNSO_7ScaleInE0ELSQ_0EEEEEENSA_6LayoutISE_NSB_IJNSC_ILi0EEESU_SU_EEEEENSB_IJNSA_10UnderscoreESX_SX_EEEEENS7_6detail27Sm100ImplicitGemmTileTraitsINSA_20SM90_TMA_LOAD_IM2COLENSA_14ComposedLayoutINSA_7SwizzleILi3ELi4ELi3EEENSA_18smem_ptr_flag_bitsILi16EEENST_INSB_IJNSC_ILi8EEESH_EEENSB_IJSH_SD_EEEEEEEvEENS11_INSA_13SM90_TMA_LOADENS13_IS15_S17_NST_INSB_IJSH_S18_EEENSB_IJSD_SH_EEEEEEEvEEEENS_8epilogue10collective18CollectiveEpilogueINS1L_23Sm100TmaWarpSpecializedILi3ELi2ELi32ELb1ELb0EEEJSJ_NSB_IJNST_ISG_SD_EENST_INSC_ILi32EEESD_EEEEESK_NSB_IJNSB_IJlllEEESD_SU_EEESK_S1V_NS1L_6fusion15FusionCallbacksIS1P_NS1W_17LinearCombinationISK_fSK_fLNS_15FloatRoundStyleE2EEESJ_S1T_JEEENSA_5SM1004TMEM4LOAD26SM100_TMEM_LOAD_32dp32b32xES12_NS13_INS14_ILi2ELi4ELi3EEES17_NST_INSB_IJS18_S1R_EEENSB_IJS1R_SD_EEEEEEENSA_39AutoVectorizingCopyWithAssumedAlignmentILi128EEENSA_21SM90_TMA_STORE_IM2COLES2A_S2C_S2C_EEEvvEEEEvNT_6ParamsE,"aw",@nobits
	.sectionflags	@""
	.align	16
	.zero		1024


//--------------------- .nv.shared.reserved.0     --------------------------
	.section	.nv.shared.reserved.0,"aw",@nobits
	.weak		__nv_reservedSMEM_offset_0_alias
	.size		__nv_reservedSMEM_offset_0_alias, 0, 64
	.other		__nv_reservedSMEM_offset_0_alias,@"STO_CUDA_RESERVED_SHARED STV_DEFAULT"
__nv_reservedSMEM_offset_0_alias:
	.zero		0
.nv.shared.reserved.0:
	.zero		64
	.weak		__nv_reservedSMEM_tcgen05_partition
	.type		__nv_reservedSMEM_tcgen05_partition,@object
	.size		__nv_reservedSMEM_tcgen05_partition,(.L_0 - __nv_reservedSMEM_tcgen05_partition)
__nv_reservedSMEM_tcgen05_partition:
	.zero		32
.L_0:


//--------------------- .nv.global                --------------------------
	.section	.nv.global,"aw",@nobits
.nv.global:
	.type		_ZN39_INTERNAL_921c42b3_4_k_cu_1ba9918d_31454cute1_E,@object
	.size		_ZN39_INTERNAL_921c42b3_4_k_cu_1ba9918d_31454cute1_E,(_ZN39_INTERNAL_921c42b3_4_k_cu_1ba9918d_31454cuda3std3__45__cpo6cbeginE - _ZN39_INTERNAL_921c42b3_4_k_cu_1ba9918d_31454cute1_E)
_ZN39_INTERNAL_921c42b3_4_k_cu_1ba9918d_31454cute1_E:
	.zero		1
	.type		_ZN39_INTERNAL_921c42b3_4_k_cu_1ba9918d_31454cuda3std3__45__cpo6cbeginE,@object
	.size		_ZN39_INTERNAL_921c42b3_4_k_cu_1ba9918d_31454cuda3std3__45__cpo6cbeginE,(_ZN39_INTERNAL_921c42b3_4_k_cu_1ba9918d_31454cuda3std3__48in_placeE - _ZN39_INTERNAL_921c42b3_4_k_cu_1ba9918d_31454cuda3std3__45__cpo6cbeginE)
_ZN39_INTERNAL_921c42b3_4_k_cu_1ba9918d_31454cuda3std3__45__cpo6cbeginE:
	.zero		1
	.type		_ZN39_INTERNAL_921c42b3_4_k_cu_1ba9918d_31454cuda3std3__48in_placeE,@object
	.size		_ZN39_INTERNAL_921c42b3_4_k_cu_1ba9918d_31454cuda3std3__48in_placeE,(_ZN39_INTERNAL_921c42b3_4_k_cu_1ba9918d_31454cuda3std6ranges3__45__cpo9iter_moveE - _ZN39_INTERNAL_921c42b3_4_k_cu_1ba9918d_31454cuda3std3__48in_placeE)
_ZN39_INTERNAL_921c42b3_4_k_cu_1ba9918d_31454cuda3std3__48in_placeE:
	.zero		1
	.type		_ZN39_INTERNAL_921c42b3_4_k_cu_1ba9918d_31454cuda3std6ranges3__45__cpo9iter_moveE,@object
	.size		_ZN39_INTERNAL_921c42b3_4_k_cu_1ba9918d_31454cuda3std6ranges3__45__cpo9iter_moveE,(_ZN39_INTERNAL_921c42b3_4_k_cu_1ba9918d_31454cuda3std3__45__cpo5beginE - _ZN39_INTERNAL_921c42b3_4_k_cu_1ba9918d_31454cuda3std6ranges3__45__cpo9iter_moveE)
_ZN39_INTERNAL_921c42b3_4_k_cu_1ba9918d_31454cuda3std6ranges3__45__cpo9iter_moveE:
	.zero		1
	.type		_ZN39_INTERNAL_921c42b3_4_k_cu_1ba9918d_31454cuda3std3__45__cpo5beginE,@object
	.size		_ZN39_INTERNAL_921c42b3_4_k_cu_1ba9918d_31454cuda3std3__45__cpo5beginE,(_ZN39_INTERNAL_921c42b3_4_k_cu_1ba9918d_31454cuda3std3__441_GLOBAL__N__921c42b3_4_k_cu_1ba9918d_31456ignoreE - _ZN39_INTERNAL_921c42b3_4_k_cu_1ba9918d_31454cuda3std3__45__cpo5beginE)
_ZN39_INTERNAL_921c42b3_4_k_cu_1ba9918d_31454cuda3std3__45__cpo5beginE:
	.zero		1
	.type		_ZN39_INTERNAL_921c42b3_4_k_cu_1ba9918d_31454cuda3std3__441_GLOBAL__N__921c42b3_4_k_cu_1ba9918d_31456ignoreE,@object
	.size		_ZN39_INTERNAL_921c42b3_4_k_cu_1ba9918d_31454cuda3std3__441_GLOBAL__N__921c42b3_4_k_cu_1ba9918d_31456ignoreE,(_ZN39_INTERNAL_921c42b3_4_k_cu_1ba9918d_31454cute7productE - _ZN39_INTERNAL_921c42b3_4_k_cu_1ba9918d_31454cuda3std3__441_GLOBAL__N__921c42b3_4_k_cu_1ba9918d_31456ignoreE)
_ZN39_INTERNAL_921c42b3_4_k_cu_1ba9918d_31454cuda3std3__441_GLOBAL__N__921c42b3_4_k_cu_1ba9918d_31456ignoreE:
	.zero		1
	.type		_ZN39_INTERNAL_921c42b3_4_k_cu_1ba9918d_31454cute7productE,@object
	.size		_ZN39_INTERNAL_921c42b3_4_k_cu_1ba9918d_31454cute7productE,(_ZN39_INTERNAL_921c42b3_4_k_cu_1ba9918d_31454cuda3std3__45__cpo3endE - _ZN39_INTERNAL_921c42b3_4_k_cu_1ba9918d_31454cute7productE)
_ZN39_INTERNAL_921c42b3_4_k_cu_1ba9918d_31454cute7productE:
	.zero		1
	.type		_ZN39_INTERNAL_921c42b3_4_k_cu_1ba9918d_31454cuda3std3__45__cpo3endE,@object
	.size		_ZN39_INTERNAL_921c42b3_4_k_cu_1ba9918d_31454cuda3std3__45__cpo3endE,(_ZN39_INTERNAL_921c42b3_4_k_cu_1ba9918d_31454cuda3std3__419piecewise_constructE - _ZN39_INTERNAL_921c42b3_4_k_cu_1ba9918d_31454cuda3std3__45__cpo3endE)
_ZN39_INTERNAL_921c42b3_4_k_cu_1ba9918d_31454cuda3std3__45__cpo3endE:
	.zero		1
	.type		_ZN39_INTERNAL_921c42b3_4_k_cu_1ba9918d_31454cuda3std3__419piecewise_constructE,@object
	.size		_ZN39_INTERNAL_921c42b3_4_k_cu_1ba9918d_31454cuda3std3__419piecewise_constructE,(_ZN39_INTERNAL_921c42b3_4_k_cu_1ba9918d_31454cuda3std3__45__cpo4cendE - _ZN39_INTERNAL_921c42b3_4_k_cu_1ba9918d_31454cuda3std3__419piecewise_constructE)
_ZN39_INTERNAL_921c42b3_4_k_cu_1ba9918d_31454cuda3std3__419piecewise_constructE:
	.zero		1
	.type		_ZN39_INTERNAL_921c42b3_4_k_cu_1ba9918d_31454cuda3std3__45__cpo4cendE,@object
	.size		_ZN39_INTERNAL_921c42b3_4_k_cu_1ba9918d_31454cuda3std3__45__cpo4cendE,(_ZN39_INTERNAL_921c42b3_4_k_cu_1ba9918d_31454cuda3std6ranges3__45__cpo4swapE - _ZN39_INTERNAL_921c42b3_4_k_cu_1ba9918d_31454cuda3std3__45__cpo4cendE)
_ZN39_INTERNAL_921c42b3_4_k_cu_1ba9918d_31454cuda3std3__45__cpo4cendE:
	.zero		1
	.type		_ZN39_INTERNAL_921c42b3_4_k_cu_1ba9918d_31454cuda3std6ranges3__45__cpo4swapE,@object
	.size		_ZN39_INTERNAL_921c42b3_4_k_cu_1ba9918d_31454cuda3std6ranges3__45__cpo4swapE,(.L_10 - _ZN39_INTERNAL_921c42b3_4_k_cu_1ba9918d_31454cuda3std6ranges3__45__cpo4swapE)
_ZN39_INTERNAL_921c42b3_4_k_cu_1ba9918d_31454cuda3std6ranges3__45__cpo4swapE:
	.zero		1
.L_10:


//--------------------- .nv.constant0._ZN7cutlass13device_kernelINS_4conv6kernel13ConvUniversalINS1_16ConvProblemShapeILNS1_8OperatorE1ELi2EEENS1_10collective14CollectiveConvINS1_47MainloopSm100TmaUmmaWarpSpecializedImplicitGemmILS5_1ELi8ELi2ELi1ELi2EN4cute5tupleIJNSA_1CILi1EEESD_SD_EEEEENSB_IJNSC_ILi128EEENSC_ILi64EEENSB_IJSH_EEEEEENS_10bfloat16_tESK_NSA_8TiledMMAINSA_8MMA_AtomIJNSA_20SM100_MMA_F16BF16_SSISK_SK_fLi128ELi64ELNSA_4UMMA5MajorE0ELSP_1ELNSO_7ScaleInE0ELSQ_0EEEEEENSA_6LayoutISE_NSB_IJNSC_ILi0EEESU_SU_EEEEENSB_IJNSA_10UnderscoreESX_SX_EEEEENS7_6detail27Sm100ImplicitGemmTileTraitsINSA_20SM90_TMA_LOAD_IM2COLENSA_14ComposedLayoutINSA_7SwizzleILi3ELi4ELi3EEENSA_18smem_ptr_flag_bitsILi16EEENST_INSB_IJNSC_ILi8EEESH_EEENSB_IJSH_SD_EEEEEEEvEENS11_INSA_13SM90_TMA_LOADENS13_IS15_S17_NST_INSB_IJSH_S18_EEENSB_IJSD_SH_EEEEEEEvEEEENS_8epilogue10collective18CollectiveEpilogueINS1L_23Sm100TmaWarpSpecializedILi3ELi2ELi32ELb1ELb0EEEJSJ_NSB_IJNST_ISG_SD_EENST_INSC_ILi32EEESD_EEEEESK_NSB_IJNSB_IJlllEEESD_SU_EEESK_S1V_NS1L_6fusion15FusionCallbacksIS1P_NS1W_17LinearCombinationISK_fSK_fLNS_15FloatRoundStyleE2EEESJ_S1T_JEEENSA_5SM1004TMEM4LOAD26SM100_TMEM_LOAD_32dp32b32xES12_NS13_INS14_ILi2ELi4ELi3EEES17_NST_INSB_IJS18_S1R_EEENSB_IJS1R_SD_EEEEEEENSA_39AutoVectorizingCopyWithAssumedAlignmentILi128EEENSA_21SM90_TMA_STORE_IM2COLES2A_S2C_S2C_EEEvvEEEEvNT_6ParamsE --------------------------
	.section	.nv.constant0._ZN7cutlass13device_kernelINS_4conv6kernel13ConvUniversalINS1_16ConvProblemShapeILNS1_8OperatorE1ELi2EEENS1_10collective14CollectiveConvINS1_47MainloopSm100TmaUmmaWarpSpecializedImplicitGemmILS5_1ELi8ELi2ELi1ELi2EN4cute5tupleIJNSA_1CILi1EEESD_SD_EEEEENSB_IJNSC_ILi128EEENSC_ILi64EEENSB_IJSH_EEEEEENS_10bfloat16_tESK_NSA_8TiledMMAINSA_8MMA_AtomIJNSA_20SM100_MMA_F16BF16_SSISK_SK_fLi128ELi64ELNSA_4UMMA5MajorE0ELSP_1ELNSO_7ScaleInE0ELSQ_0EEEEEENSA_6LayoutISE_NSB_IJNSC_ILi0EEESU_SU_EEEEENSB_IJNSA_10UnderscoreESX_SX_EEEEENS7_6detail27Sm100ImplicitGemmTileTraitsINSA_20SM90_TMA_LOAD_IM2COLENSA_14ComposedLayoutINSA_7SwizzleILi3ELi4ELi3EEENSA_18smem_ptr_flag_bitsILi16EEENST_INSB_IJNSC_ILi8EEESH_EEENSB_IJSH_SD_EEEEEEEvEENS11_INSA_13SM90_TMA_LOADENS13_IS15_S17_NST_INSB_IJSH_S18_EEENSB_IJSD_SH_EEEEEEEvEEEENS_8epilogue10collective18CollectiveEpilogueINS1L_23Sm100TmaWarpSpecializedILi3ELi2ELi32ELb1ELb0EEEJSJ_NSB_IJNST_ISG_SD_EENST_INSC_ILi32EEESD_EEEEESK_NSB_IJNSB_IJlllEEESD_SU_EEESK_S1V_NS1L_6fusion15FusionCallbacksIS1P_NS1W_17LinearCombinationISK_fSK_fLNS_15FloatRoundStyleE2EEESJ_S1T_JEEENSA_5SM1004TMEM4LOAD26SM100_TMEM_LOAD_32dp32b32xES12_NS13_INS14_ILi2ELi4ELi3EEES17_NST_INSB_IJS18_S1R_EEENSB_IJS1R_SD_EEEEEEENSA_39AutoVectorizingCopyWithAssumedAlignmentILi128EEENSA_21SM90_TMA_STORE_IM2COLES2A_S2C_S2C_EEEvvEEEEvNT_6ParamsE,"a",@progbits
	.sectionflags	@""
	.align	4
.nv.constant0._ZN7cutlass13device_kernelINS_4conv6kernel13ConvUniversalINS1_16ConvProblemShapeILNS1_8OperatorE1ELi2EEENS1_10collective14CollectiveConvINS1_47MainloopSm100TmaUmmaWarpSpecializedImplicitGemmILS5_1ELi8ELi2ELi1ELi2EN4cute5tupleIJNSA_1CILi1EEESD_SD_EEEEENSB_IJNSC_ILi128EEENSC_ILi64EEENSB_IJSH_EEEEEENS_10bfloat16_tESK_NSA_8TiledMMAINSA_8MMA_AtomIJNSA_20SM100_MMA_F16BF16_SSISK_SK_fLi128ELi64ELNSA_4UMMA5MajorE0ELSP_1ELNSO_7ScaleInE0ELSQ_0EEEEEENSA_6LayoutISE_NSB_IJNSC_ILi0EEESU_SU_EEEEENSB_IJNSA_10UnderscoreESX_SX_EEEEENS7_6detail27Sm100ImplicitGemmTileTraitsINSA_20SM90_TMA_LOAD_IM2COLENSA_14ComposedLayoutINSA_7SwizzleILi3ELi4ELi3EEENSA_18smem_ptr_flag_bitsILi16EEENST_INSB_IJNSC_ILi8EEESH_EEENSB_IJSH_SD_EEEEEEEvEENS11_INSA_13SM90_TMA_LOADENS13_IS15_S17_NST_INSB_IJSH_S18_EEENSB_IJSD_SH_EEEEEEEvEEEENS_8epilogue10collective18CollectiveEpilogueINS1L_23Sm100TmaWarpSpecializedILi3ELi2ELi32ELb1ELb0EEEJSJ_NSB_IJNST_ISG_SD_EENST_INSC_ILi32EEESD_EEEEESK_NSB_IJNSB_IJlllEEESD_SU_EEESK_S1V_NS1L_6fusion15FusionCallbacksIS1P_NS1W_17LinearCombinationISK_fSK_fLNS_15FloatRoundStyleE2EEESJ_S1T_JEEENSA_5SM1004TMEM4LOAD26SM100_TMEM_LOAD_32dp32b32xES12_NS13_INS14_ILi2ELi4ELi3EEES17_NST_INSB_IJS18_S1R_EEENSB_IJS1R_SD_EEEEEEENSA_39AutoVectorizingCopyWithAssumedAlignmentILi128EEENSA_21SM90_TMA_STORE_IM2COLES2A_S2C_S2C_EEEvvEEEEvNT_6ParamsE:
	.zero		2944


//--------------------- SYMBOLS --------------------------

	.type		.nv.reservedSmem.offset0,@object
	.size		.nv.reservedSmem.offset0,0x4
	.type		.nv.reservedSmem.cap,@object
	.size		.nv.reservedSmem.cap,0x4
	.type		__assertfail,@function
